	.target	sm_90a

	.elftype	@"ET_EXEC"


//--------------------- .note.nv.tkinfo           --------------------------
	.section	.note.nv.tkinfo,"",@"SHT_NOTE"
	.sectionflags	@"SHF_NOTE_NV_TKINFO"
	.tkinfo
        /*0018*/ 	.word	0x00000002
        /*0030*/ 	.string	""
        /*0030*/ 	.string	"ptxas"
        /*0030*/ 	.string	"Cuda compilation tools, release 13.0, V13.0.88"
        /*0030*/ 	.string	"Build cuda_13.0.r13.0/compiler.36424714_0"
        /*0030*/ 	.string	"-arch sm_90a -m 64 "



//--------------------- .note.nv.cuinfo           --------------------------
	.section	.note.nv.cuinfo,"",@"SHT_NOTE"
	.sectionflags	@"SHF_NOTE_NV_CUINFO"
        /*0018*/ 	.short	0x0002
        /*001a*/ 	.short	0x005a
        /*001c*/ 	.short	0x0082
	.zero		2


//--------------------- .nv.info                  --------------------------
	.section	.nv.info,"",@"SHT_CUDA_INFO"
	.align	4


	//----- nvinfo : EIATTR_REGCOUNT
	.align		4
        /*0000*/ 	.byte	0x04, 0x2f
        /*0002*/ 	.short	(.L_15 - .L_14)
	.align		4
.L_14:
        /*0004*/ 	.word	index@(_ZN7cutlass13device_kernelINS_4gemm6kernel13GemmUniversalIN4cute5tupleIJiiiiEEENS1_10collective13CollectiveMmaINS1_34MainloopSm90TmaGmmaWarpSpecializedILi5ENS5_IJNS4_1CILi1EEESB_SB_EEENS1_35KernelTmaWarpSpecializedCooperativeEEENS5_IJNSA_ILi256EEENSA_ILi128EEESG_EEENS_10tfloat32_tENS5_IJlSB_lEEESI_SJ_NS4_8TiledMMAINS4_8MMA_AtomIJNS4_4SM904GMMA30MMA_64x128x8_F32TF32TF32_SS_TNILNSN_7ScaleInE1ELSP_1EEEEEENS4_6LayoutINS5_IJNSA_ILi2EEESB_SB_EEENS5_IJSB_NSA_ILi0EEESV_EEEEENS5_IJNS4_10UnderscoreESY_SY_EEEEENS4_13SM90_TMA_LOADENS4_14ComposedLayoutINS4_7SwizzleILi3ELi4ELi3EEENS4_18smem_ptr_flag_bitsILi32EEENSS_INS5_IJNSA_ILi8EEENSA_ILi32EEEEEENS5_IJS18_SB_EEEEEEEvNS4_8identityES11_S1C_vS1D_EENS_8epilogue10collective6detail29Sm90TmaWarpSpecializedAdapterINS1G_15DefaultEpilogueISI_SJ_SJ_NS1F_6thread17LinearCombinationISI_Li1EffLNS1K_9ScaleType4KindE0ELNS_15FloatRoundStyleE2ESI_EENS1_15EpilogueDefaultEEEEEvvEEEEvNT_6ParamsE)
        /*0008*/ 	.word	0x000000a8


	//----- nvinfo : EIATTR_FRAME_SIZE
	.align		4
.L_15:
        /*000c*/ 	.byte	0x04, 0x11
        /*000e*/ 	.short	(.L_17 - .L_16)
	.align		4
.L_16:
        /*0010*/ 	.word	index@(_ZN7cutlass13device_kernelINS_4gemm6kernel13GemmUniversalIN4cute5tupleIJiiiiEEENS1_10collective13CollectiveMmaINS1_34MainloopSm90TmaGmmaWarpSpecializedILi5ENS5_IJNS4_1CILi1EEESB_SB_EEENS1_35KernelTmaWarpSpecializedCooperativeEEENS5_IJNSA_ILi256EEENSA_ILi128EEESG_EEENS_10tfloat32_tENS5_IJlSB_lEEESI_SJ_NS4_8TiledMMAINS4_8MMA_AtomIJNS4_4SM904GMMA30MMA_64x128x8_F32TF32TF32_SS_TNILNSN_7ScaleInE1ELSP_1EEEEEENS4_6LayoutINS5_IJNSA_ILi2EEESB_SB_EEENS5_IJSB_NSA_ILi0EEESV_EEEEENS5_IJNS4_10UnderscoreESY_SY_EEEEENS4_13SM90_TMA_LOADENS4_14ComposedLayoutINS4_7SwizzleILi3ELi4ELi3EEENS4_18smem_ptr_flag_bitsILi32EEENSS_INS5_IJNSA_ILi8EEENSA_ILi32EEEEEENS5_IJS18_SB_EEEEEEEvNS4_8identityES11_S1C_vS1D_EENS_8epilogue10collective6detail29Sm90TmaWarpSpecializedAdapterINS1G_15DefaultEpilogueISI_SJ_SJ_NS1F_6thread17LinearCombinationISI_Li1EffLNS1K_9ScaleType4KindE0ELNS_15FloatRoundStyleE2ESI_EENS1_15EpilogueDefaultEEEEEvvEEEEvNT_6ParamsE)
        /*0014*/ 	.word	0x00000000


	//----- nvinfo : EIATTR_MIN_STACK_SIZE
	.align		4
.L_17:
        /*0018*/ 	.byte	0x04, 0x12
        /*001a*/ 	.short	(.L_19 - .L_18)
	.align		4
.L_18:
        /*001c*/ 	.word	index@(_ZN7cutlass13device_kernelINS_4gemm6kernel13GemmUniversalIN4cute5tupleIJiiiiEEENS1_10collective13CollectiveMmaINS1_34MainloopSm90TmaGmmaWarpSpecializedILi5ENS5_IJNS4_1CILi1EEESB_SB_EEENS1_35KernelTmaWarpSpecializedCooperativeEEENS5_IJNSA_ILi256EEENSA_ILi128EEESG_EEENS_10tfloat32_tENS5_IJlSB_lEEESI_SJ_NS4_8TiledMMAINS4_8MMA_AtomIJNS4_4SM904GMMA30MMA_64x128x8_F32TF32TF32_SS_TNILNSN_7ScaleInE1ELSP_1EEEEEENS4_6LayoutINS5_IJNSA_ILi2EEESB_SB_EEENS5_IJSB_NSA_ILi0EEESV_EEEEENS5_IJNS4_10UnderscoreESY_SY_EEEEENS4_13SM90_TMA_LOADENS4_14ComposedLayoutINS4_7SwizzleILi3ELi4ELi3EEENS4_18smem_ptr_flag_bitsILi32EEENSS_INS5_IJNSA_ILi8EEENSA_ILi32EEEEEENS5_IJS18_SB_EEEEEEEvNS4_8identityES11_S1C_vS1D_EENS_8epilogue10collective6detail29Sm90TmaWarpSpecializedAdapterINS1G_15DefaultEpilogueISI_SJ_SJ_NS1F_6thread17LinearCombinationISI_Li1EffLNS1K_9ScaleType4KindE0ELNS_15FloatRoundStyleE2ESI_EENS1_15EpilogueDefaultEEEEEvvEEEEvNT_6ParamsE)
        /*0020*/ 	.word	0x00000000
.L_19:


//--------------------- .nv.compat                --------------------------
	.section	.nv.compat,"",@"SHT_CUDA_COMPAT_INFO"
	.align	4
        /*0000*/ 	.byte	0x02, 0x09, 0x01, 0x00, 0x02, 0x02, 0x04, 0x00, 0x02, 0x05, 0x05, 0x00, 0x03, 0x07, 0x01, 0x01
        /*0010*/ 	.byte	0x02, 0x03, 0x01, 0x00, 0x02, 0x06, 0x01, 0x00, 0x04, 0x0b, 0x08, 0x00, 0x00, 0x00, 0x00, 0x00
        /*0020*/ 	.byte	0x00, 0x00, 0x00, 0x00


//--------------------- .nv.info._ZN7cutlass13device_kernelINS_4gemm6kernel13GemmUniversalIN4cute5tupleIJiiiiEEENS1_10collective13CollectiveMmaINS1_34MainloopSm90TmaGmmaWarpSpecializedILi5ENS5_IJNS4_1CILi1EEESB_SB_EEENS1_35KernelTmaWarpSpecializedCooperativeEEENS5_IJNSA_ILi256EEENSA_ILi128EEESG_EEENS_10tfloat32_tENS5_IJlSB_lEEESI_SJ_NS4_8TiledMMAINS4_8MMA_AtomIJNS4_4SM904GMMA30MMA_64x128x8_F32TF32TF32_SS_TNILNSN_7ScaleInE1ELSP_1EEEEEENS4_6LayoutINS5_IJNSA_ILi2EEESB_SB_EEENS5_IJSB_NSA_ILi0EEESV_EEEEENS5_IJNS4_10UnderscoreESY_SY_EEEEENS4_13SM90_TMA_LOADENS4_14ComposedLayoutINS4_7SwizzleILi3ELi4ELi3EEENS4_18smem_ptr_flag_bitsILi32EEENSS_INS5_IJNSA_ILi8EEENSA_ILi32EEEEEENS5_IJS18_SB_EEEEEEEvNS4_8identityES11_S1C_vS1D_EENS_8epilogue10collective6detail29Sm90TmaWarpSpecializedAdapterINS1G_15DefaultEpilogueISI_SJ_SJ_NS1F_6thread17LinearCombinationISI_Li1EffLNS1K_9ScaleType4KindE0ELNS_15FloatRoundStyleE2ESI_EENS1_15EpilogueDefaultEEEEEvvEEEEvNT_6ParamsE --------------------------
	.section	.nv.info._ZN7cutlass13device_kernelINS_4gemm6kernel13GemmUniversalIN4cute5tupleIJiiiiEEENS1_10collective13CollectiveMmaINS1_34MainloopSm90TmaGmmaWarpSpecializedILi5ENS5_IJNS4_1CILi1EEESB_SB_EEENS1_35KernelTmaWarpSpecializedCooperativeEEENS5_IJNSA_ILi256EEENSA_ILi128EEESG_EEENS_10tfloat32_tENS5_IJlSB_lEEESI_SJ_NS4_8TiledMMAINS4_8MMA_AtomIJNS4_4SM904GMMA30MMA_64x128x8_F32TF32TF32_SS_TNILNSN_7ScaleInE1ELSP_1EEEEEENS4_6LayoutINS5_IJNSA_ILi2EEESB_SB_EEENS5_IJSB_NSA_ILi0EEESV_EEEEENS5_IJNS4_10UnderscoreESY_SY_EEEEENS4_13SM90_TMA_LOADENS4_14ComposedLayoutINS4_7SwizzleILi3ELi4ELi3EEENS4_18smem_ptr_flag_bitsILi32EEENSS_INS5_IJNSA_ILi8EEENSA_ILi32EEEEEENS5_IJS18_SB_EEEEEEEvNS4_8identityES11_S1C_vS1D_EENS_8epilogue10collective6detail29Sm90TmaWarpSpecializedAdapterINS1G_15DefaultEpilogueISI_SJ_SJ_NS1F_6thread17LinearCombinationISI_Li1EffLNS1K_9ScaleType4KindE0ELNS_15FloatRoundStyleE2ESI_EENS1_15EpilogueDefaultEEEEEvvEEEEvNT_6ParamsE,"",@"SHT_CUDA_INFO"
	.sectionflags	@""
	.align	4


	//----- nvinfo : EIATTR_CUDA_API_VERSION
	.align		4
        /*0000*/ 	.byte	0x04, 0x37
        /*0002*/ 	.short	(.L_21 - .L_20)
.L_20:
        /*0004*/ 	.word	0x00000082


	//----- nvinfo : EIATTR_KPARAM_INFO
	.align		4
.L_21:
        /*0008*/ 	.byte	0x04, 0x17
        /*000a*/ 	.short	(.L_23 - .L_22)
.L_22:
        /*000c*/ 	.word	0x00000000
        /*0010*/ 	.short	0x0000
        /*0012*/ 	.short	0x0070
        /*0014*/ 	.byte	0x00, 0xf0, 0x01, 0x10


	//----- nvinfo : EIATTR_SPARSE_MMA_MASK
	.align		4
.L_23:
        /*0018*/ 	.byte	0x03, 0x50
        /*001a*/ 	.short	0x0000


	//----- nvinfo : EIATTR_MAXREG_COUNT
	.align		4
        /*001c*/ 	.byte	0x03, 0x1b
        /*001e*/ 	.short	0x00a8


	//----- nvinfo : EIATTR_NUM_BARRIERS
	.align		4
        /*0020*/ 	.byte	0x02, 0x4c
        /*0022*/ 	.byte	0x01
	.zero		1


	//----- nvinfo : EIATTR_EXTERNS
	.align		4
        /*0024*/ 	.byte	0x04, 0x0f
        /*0026*/ 	.short	(.L_25 - .L_24)


	//   ....[0]....
	.align		4
.L_24:
        /*0028*/ 	.word	index@(__assertfail)


	//----- nvinfo : EIATTR_MERCURY_ISA_VERSION
	.align		4
.L_25:
        /*002c*/ 	.byte	0x03, 0x5f
        /*002e*/ 	.short	0x0101


	//----- nvinfo : EIATTR_INT_WARP_WIDE_INSTR_OFFSETS
	.align		4
        /*0030*/ 	.byte	0x04, 0x31
        /*0032*/ 	.short	(.L_27 - .L_26)


	//   ....[0]....
.L_26:
        /*0034*/ 	.word	0x000003d0


	//   ....[1]....
        /*0038*/ 	.word	0x00000400


	//   ....[2]....
        /*003c*/ 	.word	0x000004e0


	//----- nvinfo : EIATTR_COOP_GROUP_MASK_REGIDS
	.align		4
.L_27:
        /*0040*/ 	.byte	0x04, 0x29
        /*0042*/ 	.short	(.L_29 - .L_28)


	//   ....[0]....
.L_28:
        /*0044*/ 	.word	0xffffffff


	//   ....[1]....
        /*0048*/ 	.word	0xffffffff


	//   ....[2]....
        /*004c*/ 	.word	0xffffffff


	//   ....[3]....
        /*0050*/ 	.word	0xffffffff


	//   ....[4]....
        /*0054*/ 	.word	0xffffffff


	//----- nvinfo : EIATTR_COOP_GROUP_INSTR_OFFSETS
	.align		4
.L_29:
        /*0058*/ 	.byte	0x04, 0x28
        /*005a*/ 	.short	(.L_31 - .L_30)


	//   ....[0]....
.L_30:
        /*005c*/ 	.word	0x00000060


	//   ....[1]....
        /*0060*/ 	.word	0x00000070


	//   ....[2]....
        /*0064*/ 	.word	0x00000130


	//   ....[3]....
        /*0068*/ 	.word	0x000002e0


	//   ....[4]....
        /*006c*/ 	.word	0x00000f90


	//----- nvinfo : EIATTR_REG_RECONFIG
	.align		4
.L_31:
        /*0070*/ 	.byte	0x01, 0x54
	.zero		2


	//----- nvinfo : EIATTR_SYSCALL_OFFSETS
	.align		4
        /*0074*/ 	.byte	0x04, 0x46
        /*0076*/ 	.short	(.L_33 - .L_32)


	//   ....[0]....
.L_32:
        /*0078*/ 	.word	0x00001150


	//----- nvinfo : EIATTR_MBARRIER_INSTR_OFFSETS
	.align		4
.L_33:
        /*007c*/ 	.byte	0x04, 0x39
        /*007e*/ 	.short	(.L_35 - .L_34)


	//   ....[0]....
.L_34:
        /*0080*/ 	.word	0x00000230
        /*0084*/ 	.word	0x000000ff
        /*0088*/ 	.word	0x00000000
        /*008c*/ 	.short	0x0100
        /*008e*/ 	.byte	0x08
	.zero		1


	//   ....[1]....
        /*0090*/ 	.word	0x00000240
        /*0094*/ 	.word	0x000000ff
        /*0098*/ 	.word	0x00000028
        /*009c*/ 	.short	0x0100
        /*009e*/ 	.byte	0x08
	.zero		1


	//   ....[2]....
        /*00a0*/ 	.word	0x00000250
        /*00a4*/ 	.word	0x000000ff
        /*00a8*/ 	.word	0x00000008
        /*00ac*/ 	.short	0x0100
        /*00ae*/ 	.byte	0x08
	.zero		1


	//   ....[3]....
        /*00b0*/ 	.word	0x00000260
        /*00b4*/ 	.word	0x000000ff
        /*00b8*/ 	.word	0x00000030
        /*00bc*/ 	.short	0x0100
        /*00be*/ 	.byte	0x08
	.zero		1


	//   ....[4]....
        /*00c0*/ 	.word	0x00000270
        /*00c4*/ 	.word	0x000000ff
        /*00c8*/ 	.word	0x00000010
        /*00cc*/ 	.short	0x0100
        /*00ce*/ 	.byte	0x08
	.zero		1


	//   ....[5]....
        /*00d0*/ 	.word	0x00000280
        /*00d4*/ 	.word	0x000000ff
        /*00d8*/ 	.word	0x00000038
        /*00dc*/ 	.short	0x0100
        /*00de*/ 	.byte	0x08
	.zero		1


	//   ....[6]....
        /*00e0*/ 	.word	0x00000290
        /*00e4*/ 	.word	0x000000ff
        /*00e8*/ 	.word	0x00000018
        /*00ec*/ 	.short	0x0100
        /*00ee*/ 	.byte	0x08
	.zero		1


	//   ....[7]....
        /*00f0*/ 	.word	0x000002a0
        /*00f4*/ 	.word	0x000000ff
        /*00f8*/ 	.word	0x00000040
        /*00fc*/ 	.short	0x0100
        /*00fe*/ 	.byte	0x08
	.zero		1


	//   ....[8]....
        /*0100*/ 	.word	0x000002b0
        /*0104*/ 	.word	0x000000ff
        /*0108*/ 	.word	0x00000020
        /*010c*/ 	.short	0x0100
        /*010e*/ 	.byte	0x08
	.zero		1


	//   ....[9]....
        /*0110*/ 	.word	0x000002c0
        /*0114*/ 	.word	0x000000ff
        /*0118*/ 	.word	0x00000048
        /*011c*/ 	.short	0x0100
        /*011e*/ 	.byte	0x08
	.zero		1


	//   ....[10]....
        /*0120*/ 	.word	0x00000550
        /*0124*/ 	.word	0x000000ff
        /*0128*/ 	.word	0x00000060
        /*012c*/ 	.short	0x0100
        /*012e*/ 	.byte	0x06
	.zero		1


	//   ....[11]....
        /*0130*/ 	.word	0x000005b0
        /*0134*/ 	.word	0x000000ff
        /*0138*/ 	.word	0x00000068
        /*013c*/ 	.short	0x0100
        /*013e*/ 	.byte	0x06
	.zero		1


	//   ....[12]....
        /*0140*/ 	.word	0x000011d0
        /*0144*/ 	.word	0x00000003
        /*0148*/ 	.word	0x00000000
        /*014c*/ 	.short	0x010a
        /*014e*/ 	.byte	0x3f
	.zero		1


	//   ....[13]....
        /*0150*/ 	.word	0x00001210
        /*0154*/ 	.word	0x00000003
        /*0158*/ 	.word	0x00000000
        /*015c*/ 	.short	0x010a
        /*015e*/ 	.byte	0x3f
	.zero		1


	//   ....[14]....
        /*0160*/ 	.word	0x00002000
        /*0164*/ 	.word	0x000000ff
        /*0168*/ 	.word	0x00000000
        /*016c*/ 	.short	0x010a
        /*016e*/ 	.byte	0x09
	.zero		1


	//   ....[15]....
        /*0170*/ 	.word	0x00002040
        /*0174*/ 	.word	0x000000ff
        /*0178*/ 	.word	0x00000000
        /*017c*/ 	.short	0x010a
        /*017e*/ 	.byte	0x09
	.zero		1


	//   ....[16]....
        /*0180*/ 	.word	0x00002ce0
        /*0184*/ 	.word	0x000000ff
        /*0188*/ 	.word	0x00000000
        /*018c*/ 	.short	0x0101
        /*018e*/ 	.byte	0x08
	.zero		1


	//   ....[17]....
        /*0190*/ 	.word	0x00002ee0
        /*0194*/ 	.word	0x000000ff
        /*0198*/ 	.word	0x00000000
        /*019c*/ 	.short	0x0101
        /*019e*/ 	.byte	0x06
	.zero		1


	//   ....[18]....
        /*01a0*/ 	.word	0x0000c370
        /*01a4*/ 	.word	0x0000000e
        /*01a8*/ 	.word	0x00000028
        /*01ac*/ 	.short	0x010a
        /*01ae*/ 	.byte	0x3f
	.zero		1


	//   ....[19]....
        /*01b0*/ 	.word	0x0000c920
        /*01b4*/ 	.word	0x00000006
        /*01b8*/ 	.word	0x00000068
        /*01bc*/ 	.short	0x0101
        /*01be*/ 	.byte	0x3f
	.zero		1


	//   ....[20]....
        /*01c0*/ 	.word	0x0000d050
        /*01c4*/ 	.word	0x00000007
        /*01c8*/ 	.word	0x00000000
        /*01cc*/ 	.short	0x010a
        /*01ce*/ 	.byte	0x3f
	.zero		1


	//   ....[21]....
        /*01d0*/ 	.word	0x0000d0d0
        /*01d4*/ 	.word	0x00000009
        /*01d8*/ 	.word	0x00000000
        /*01dc*/ 	.short	0x010a
        /*01de*/ 	.byte	0x3f
	.zero		1


	//   ....[22]....
        /*01e0*/ 	.word	0x0000d160
        /*01e4*/ 	.word	0x00000006
        /*01e8*/ 	.word	0x00000000
        /*01ec*/ 	.short	0x010a
        /*01ee*/ 	.byte	0x3f
	.zero		1


	//   ....[23]....
        /*01f0*/ 	.word	0x0000d1f0
        /*01f4*/ 	.word	0x00000009
        /*01f8*/ 	.word	0x00000000
        /*01fc*/ 	.short	0x010a
        /*01fe*/ 	.byte	0x3f
	.zero		1


	//   ....[24]....
        /*0200*/ 	.word	0x0000d280
        /*0204*/ 	.word	0x00000003
        /*0208*/ 	.word	0x00000000
        /*020c*/ 	.short	0x010a
        /*020e*/ 	.byte	0x3f
	.zero		1


	//   ....[25]....
        /*0210*/ 	.word	0x0000d2e0
        /*0214*/ 	.word	0x00000003
        /*0218*/ 	.word	0x00000000
        /*021c*/ 	.short	0x010a
        /*021e*/ 	.byte	0x3f
	.zero		1


	//   ....[26]....
        /*0220*/ 	.word	0x0000d340
        /*0224*/ 	.word	0x00000004
        /*0228*/ 	.word	0x00000000
        /*022c*/ 	.short	0x010a
        /*022e*/ 	.byte	0x3f
	.zero		1


	//   ....[27]....
        /*0230*/ 	.word	0x0000d410
        /*0234*/ 	.word	0x0000000e
        /*0238*/ 	.word	0x00000028
        /*023c*/ 	.short	0x010a
        /*023e*/ 	.byte	0x3f
	.zero		1


	//   ....[28]....
        /*0240*/ 	.word	0x0000d4e0
        /*0244*/ 	.word	0x00000007
        /*0248*/ 	.word	0x00000000
        /*024c*/ 	.short	0x010a
        /*024e*/ 	.byte	0x3f
	.zero		1


	//   ....[29]....
        /*0250*/ 	.word	0x0000d530
        /*0254*/ 	.word	0x00000009
        /*0258*/ 	.word	0x00000000
        /*025c*/ 	.short	0x010a
        /*025e*/ 	.byte	0x3f
	.zero		1


	//   ....[30]....
        /*0260*/ 	.word	0x0000d580
        /*0264*/ 	.word	0x00000006
        /*0268*/ 	.word	0x00000000
        /*026c*/ 	.short	0x010a
        /*026e*/ 	.byte	0x3f
	.zero		1


	//   ....[31]....
        /*0270*/ 	.word	0x0000d5d0
        /*0274*/ 	.word	0x00000009
        /*0278*/ 	.word	0x00000000
        /*027c*/ 	.short	0x010a
        /*027e*/ 	.byte	0x3f
	.zero		1


	//----- nvinfo : EIATTR_NUM_MBARRIERS
	.align		4
.L_35:
        /*0280*/ 	.byte	0x03, 0x38
        /*0282*/ 	.short	0x000c


	//----- nvinfo : EIATTR_EXIT_INSTR_OFFSETS
	.align		4
        /*0284*/ 	.byte	0x04, 0x1c
        /*0286*/ 	.short	(.L_37 - .L_36)


	//   ....[0]....
.L_36:
        /*0288*/ 	.word	0x00000600


	//   ....[1]....
        /*028c*/ 	.word	0x00000ec0


	//   ....[2]....
        /*0290*/ 	.word	0x0000b9e0


	//   ....[3]....
        /*0294*/ 	.word	0x0000c010


	//   ....[4]....
        /*0298*/ 	.word	0x0000d2d0


	//----- nvinfo : EIATTR_MAX_THREADS
	.align		4
.L_37:
        /*029c*/ 	.byte	0x04, 0x05
        /*029e*/ 	.short	(.L_39 - .L_38)
.L_38:
        /*02a0*/ 	.word	0x00000180
        /*02a4*/ 	.word	0x00000001
        /*02a8*/ 	.word	0x00000001


	//----- nvinfo : EIATTR_CRS_STACK_SIZE
	.align		4
.L_39:
        /*02ac*/ 	.byte	0x04, 0x1e
        /*02ae*/ 	.short	(.L_41 - .L_40)
.L_40:
        /*02b0*/ 	.word	0x00000000


	//----- nvinfo : EIATTR_CBANK_PARAM_SIZE
	.align		4
.L_41:
        /*02b4*/ 	.byte	0x03, 0x19
        /*02b6*/ 	.short	0x0470


	//----- nvinfo : EIATTR_PARAM_CBANK
	.align		4
        /*02b8*/ 	.byte	0x04, 0x0a
        /*02ba*/ 	.short	(.L_43 - .L_42)
	.align		4
.L_42:
        /*02bc*/ 	.word	index@(.nv.constant0._ZN7cutlass13device_kernelINS_4gemm6kernel13GemmUniversalIN4cute5tupleIJiiiiEEENS1_10collective13CollectiveMmaINS1_34MainloopSm90TmaGmmaWarpSpecializedILi5ENS5_IJNS4_1CILi1EEESB_SB_EEENS1_35KernelTmaWarpSpecializedCooperativeEEENS5_IJNSA_ILi256EEENSA_ILi128EEESG_EEENS_10tfloat32_tENS5_IJlSB_lEEESI_SJ_NS4_8TiledMMAINS4_8MMA_AtomIJNS4_4SM904GMMA30MMA_64x128x8_F32TF32TF32_SS_TNILNSN_7ScaleInE1ELSP_1EEEEEENS4_6LayoutINS5_IJNSA_ILi2EEESB_SB_EEENS5_IJSB_NSA_ILi0EEESV_EEEEENS5_IJNS4_10UnderscoreESY_SY_EEEEENS4_13SM90_TMA_LOADENS4_14ComposedLayoutINS4_7SwizzleILi3ELi4ELi3EEENS4_18smem_ptr_flag_bitsILi32EEENSS_INS5_IJNSA_ILi8EEENSA_ILi32EEEEEENS5_IJS18_SB_EEEEEEEvNS4_8identityES11_S1C_vS1D_EENS_8epilogue10collective6detail29Sm90TmaWarpSpecializedAdapterINS1G_15DefaultEpilogueISI_SJ_SJ_NS1F_6thread17LinearCombinationISI_Li1EffLNS1K_9ScaleType4KindE0ELNS_15FloatRoundStyleE2ESI_EENS1_15EpilogueDefaultEEEEEvvEEEEvNT_6ParamsE)
        /*02c0*/ 	.short	0x0210
        /*02c2*/ 	.short	0x0470


	//----- nvinfo : EIATTR_SW_WAR
	.align		4
.L_43:
        /*02c4*/ 	.byte	0x04, 0x36
        /*02c6*/ 	.short	(.L_45 - .L_44)
.L_44:
        /*02c8*/ 	.word	0x00000008
.L_45:


//--------------------- .nv.callgraph             --------------------------
	.section	.nv.callgraph,"",@"SHT_CUDA_CALLGRAPH"
	.align	4
	.sectionentsize	8
	.align		4
        /*0000*/ 	.word	0x00000000
	.align		4
        /*0004*/ 	.word	0xffffffff
	.align		4
        /*0008*/ 	.word	index@(_ZN7cutlass13device_kernelINS_4gemm6kernel13GemmUniversalIN4cute5tupleIJiiiiEEENS1_10collective13CollectiveMmaINS1_34MainloopSm90TmaGmmaWarpSpecializedILi5ENS5_IJNS4_1CILi1EEESB_SB_EEENS1_35KernelTmaWarpSpecializedCooperativeEEENS5_IJNSA_ILi256EEENSA_ILi128EEESG_EEENS_10tfloat32_tENS5_IJlSB_lEEESI_SJ_NS4_8TiledMMAINS4_8MMA_AtomIJNS4_4SM904GMMA30MMA_64x128x8_F32TF32TF32_SS_TNILNSN_7ScaleInE1ELSP_1EEEEEENS4_6LayoutINS5_IJNSA_ILi2EEESB_SB_EEENS5_IJSB_NSA_ILi0EEESV_EEEEENS5_IJNS4_10UnderscoreESY_SY_EEEEENS4_13SM90_TMA_LOADENS4_14ComposedLayoutINS4_7SwizzleILi3ELi4ELi3EEENS4_18smem_ptr_flag_bitsILi32EEENSS_INS5_IJNSA_ILi8EEENSA_ILi32EEEEEENS5_IJS18_SB_EEEEEEEvNS4_8identityES11_S1C_vS1D_EENS_8epilogue10collective6detail29Sm90TmaWarpSpecializedAdapterINS1G_15DefaultEpilogueISI_SJ_SJ_NS1F_6thread17LinearCombinationISI_Li1EffLNS1K_9ScaleType4KindE0ELNS_15FloatRoundStyleE2ESI_EENS1_15EpilogueDefaultEEEEEvvEEEEvNT_6ParamsE)
	.align		4
        /*000c*/ 	.word	index@(__assertfail)
	.align		4
        /*0010*/ 	.word	0x00000000
	.align		4
        /*0014*/ 	.word	0xfffffffe
	.align		4
        /*0018*/ 	.word	0x00000000
	.align		4
        /*001c*/ 	.word	0xfffffffd
	.align		4
        /*0020*/ 	.word	0x00000000
	.align		4
        /*0024*/ 	.word	0xfffffffc


//--------------------- .nv.constant4             --------------------------
	.section	.nv.constant4,"a",@progbits
	.align	8
	.align		8
.nv.constant4:
        /*0000*/ 	.dword	__assertfail
	.align		8
        /*0008*/ 	.dword	__unnamed_1
	.align		8
        /*0010*/ 	.dword	_ZN40_INTERNAL_8b7c466a_4_k_cu_be764c80_258314cuda3std3__45__cpo5beginE
	.align		8
        /*0018*/ 	.dword	_ZN40_INTERNAL_8b7c466a_4_k_cu_be764c80_258314cuda3std3__45__cpo3endE
	.align		8
        /*0020*/ 	.dword	_ZN40_INTERNAL_8b7c466a_4_k_cu_be764c80_258314cuda3std3__45__cpo6cbeginE
	.align		8
        /*0028*/ 	.dword	_ZN40_INTERNAL_8b7c466a_4_k_cu_be764c80_258314cuda3std3__45__cpo4cendE
	.align		8
        /*0030*/ 	.dword	_ZN40_INTERNAL_8b7c466a_4_k_cu_be764c80_258314cuda3std3__442_GLOBAL__N__8b7c466a_4_k_cu_be764c80_258316ignoreE
	.align		8
        /*0038*/ 	.dword	_ZN40_INTERNAL_8b7c466a_4_k_cu_be764c80_258314cuda3std3__419piecewise_constructE
	.align		8
        /*0040*/ 	.dword	_ZN40_INTERNAL_8b7c466a_4_k_cu_be764c80_258314cuda3std3__48in_placeE
	.align		8
        /*0048*/ 	.dword	_ZN40_INTERNAL_8b7c466a_4_k_cu_be764c80_258314cuda3std6ranges3__45__cpo4swapE
	.align		8
        /*0050*/ 	.dword	_ZN40_INTERNAL_8b7c466a_4_k_cu_be764c80_258314cuda3std6ranges3__45__cpo9iter_moveE
	.align		8
        /*0058*/ 	.dword	_ZN40_INTERNAL_8b7c466a_4_k_cu_be764c80_258314cute7productE
	.align		8
        /*0060*/ 	.dword	_ZN40_INTERNAL_8b7c466a_4_k_cu_be764c80_258314cute1_E
	.align		8
        /*0068*/ 	.dword	$str$22
	.align		8
        /*0070*/ 	.dword	$str$23


//--------------------- .text._ZN7cutlass13device_kernelINS_4gemm6kernel13GemmUniversalIN4cute5tupleIJiiiiEEENS1_10collective13CollectiveMmaINS1_34MainloopSm90TmaGmmaWarpSpecializedILi5ENS5_IJNS4_1CILi1EEESB_SB_EEENS1_35KernelTmaWarpSpecializedCooperativeEEENS5_IJNSA_ILi256EEENSA_ILi128EEESG_EEENS_10tfloat32_tENS5_IJlSB_lEEESI_SJ_NS4_8TiledMMAINS4_8MMA_AtomIJNS4_4SM904GMMA30MMA_64x128x8_F32TF32TF32_SS_TNILNSN_7ScaleInE1ELSP_1EEEEEENS4_6LayoutINS5_IJNSA_ILi2EEESB_SB_EEENS5_IJSB_NSA_ILi0EEESV_EEEEENS5_IJNS4_10UnderscoreESY_SY_EEEEENS4_13SM90_TMA_LOADENS4_14ComposedLayoutINS4_7SwizzleILi3ELi4ELi3EEENS4_18smem_ptr_flag_bitsILi32EEENSS_INS5_IJNSA_ILi8EEENSA_ILi32EEEEEENS5_IJS18_SB_EEEEEEEvNS4_8identityES11_S1C_vS1D_EENS_8epilogue10collective6detail29Sm90TmaWarpSpecializedAdapterINS1G_15DefaultEpilogueISI_SJ_SJ_NS1F_6thread17LinearCombinationISI_Li1EffLNS1K_9ScaleType4KindE0ELNS_15FloatRoundStyleE2ESI_EENS1_15EpilogueDefaultEEEEEvvEEEEvNT_6ParamsE --------------------------
	.section	.text._ZN7cutlass13device_kernelINS_4gemm6kernel13GemmUniversalIN4cute5tupleIJiiiiEEENS1_10collective13CollectiveMmaINS1_34MainloopSm90TmaGmmaWarpSpecializedILi5ENS5_IJNS4_1CILi1EEESB_SB_EEENS1_35KernelTmaWarpSpecializedCooperativeEEENS5_IJNSA_ILi256EEENSA_ILi128EEESG_EEENS_10tfloat32_tENS5_IJlSB_lEEESI_SJ_NS4_8TiledMMAINS4_8MMA_AtomIJNS4_4SM904GMMA30MMA_64x128x8_F32TF32TF32_SS_TNILNSN_7ScaleInE1ELSP_1EEEEEENS4_6LayoutINS5_IJNSA_ILi2EEESB_SB_EEENS5_IJSB_NSA_ILi0EEESV_EEEEENS5_IJNS4_10UnderscoreESY_SY_EEEEENS4_13SM90_TMA_LOADENS4_14ComposedLayoutINS4_7SwizzleILi3ELi4ELi3EEENS4_18smem_ptr_flag_bitsILi32EEENSS_INS5_IJNSA_ILi8EEENSA_ILi32EEEEEENS5_IJS18_SB_EEEEEEEvNS4_8identityES11_S1C_vS1D_EENS_8epilogue10collective6detail29Sm90TmaWarpSpecializedAdapterINS1G_15DefaultEpilogueISI_SJ_SJ_NS1F_6thread17LinearCombinationISI_Li1EffLNS1K_9ScaleType4KindE0ELNS_15FloatRoundStyleE2ESI_EENS1_15EpilogueDefaultEEEEEvvEEEEvNT_6ParamsE,"ax",@progbits
	.align	128
.text._ZN7cutlass13device_kernelINS_4gemm6kernel13GemmUniversalIN4cute5tupleIJiiiiEEENS1_10collective13CollectiveMmaINS1_34MainloopSm90TmaGmmaWarpSpecializedILi5ENS5_IJNS4_1CILi1EEESB_SB_EEENS1_35KernelTmaWarpSpecializedCooperativeEEENS5_IJNSA_ILi256EEENSA_ILi128EEESG_EEENS_10tfloat32_tENS5_IJlSB_lEEESI_SJ_NS4_8TiledMMAINS4_8MMA_AtomIJNS4_4SM904GMMA30MMA_64x128x8_F32TF32TF32_SS_TNILNSN_7ScaleInE1ELSP_1EEEEEENS4_6LayoutINS5_IJNSA_ILi2EEESB_SB_EEENS5_IJSB_NSA_ILi0EEESV_EEEEENS5_IJNS4_10UnderscoreESY_SY_EEEEENS4_13SM90_TMA_LOADENS4_14ComposedLayoutINS4_7SwizzleILi3ELi4ELi3EEENS4_18smem_ptr_flag_bitsILi32EEENSS_INS5_IJNSA_ILi8EEENSA_ILi32EEEEEENS5_IJS18_SB_EEEEEEEvNS4_8identityES11_S1C_vS1D_EENS_8epilogue10collective6detail29Sm90TmaWarpSpecializedAdapterINS1G_15DefaultEpilogueISI_SJ_SJ_NS1F_6thread17LinearCombinationISI_Li1EffLNS1K_9ScaleType4KindE0ELNS_15FloatRoundStyleE2ESI_EENS1_15EpilogueDefaultEEEEEvvEEEEvNT_6ParamsE:
        .type           _ZN7cutlass13device_kernelINS_4gemm6kernel13GemmUniversalIN4cute5tupleIJiiiiEEENS1_10collective13CollectiveMmaINS1_34MainloopSm90TmaGmmaWarpSpecializedILi5ENS5_IJNS4_1CILi1EEESB_SB_EEENS1_35KernelTmaWarpSpecializedCooperativeEEENS5_IJNSA_ILi256EEENSA_ILi128EEESG_EEENS_10tfloat32_tENS5_IJlSB_lEEESI_SJ_NS4_8TiledMMAINS4_8MMA_AtomIJNS4_4SM904GMMA30MMA_64x128x8_F32TF32TF32_SS_TNILNSN_7ScaleInE1ELSP_1EEEEEENS4_6LayoutINS5_IJNSA_ILi2EEESB_SB_EEENS5_IJSB_NSA_ILi0EEESV_EEEEENS5_IJNS4_10UnderscoreESY_SY_EEEEENS4_13SM90_TMA_LOADENS4_14ComposedLayoutINS4_7SwizzleILi3ELi4ELi3EEENS4_18smem_ptr_flag_bitsILi32EEENSS_INS5_IJNSA_ILi8EEENSA_ILi32EEEEEENS5_IJS18_SB_EEEEEEEvNS4_8identityES11_S1C_vS1D_EENS_8epilogue10collective6detail29Sm90TmaWarpSpecializedAdapterINS1G_15DefaultEpilogueISI_SJ_SJ_NS1F_6thread17LinearCombinationISI_Li1EffLNS1K_9ScaleType4KindE0ELNS_15FloatRoundStyleE2ESI_EENS1_15EpilogueDefaultEEEEEvvEEEEvNT_6ParamsE,@function
        .size           _ZN7cutlass13device_kernelINS_4gemm6kernel13GemmUniversalIN4cute5tupleIJiiiiEEENS1_10collective13CollectiveMmaINS1_34MainloopSm90TmaGmmaWarpSpecializedILi5ENS5_IJNS4_1CILi1EEESB_SB_EEENS1_35KernelTmaWarpSpecializedCooperativeEEENS5_IJNSA_ILi256EEENSA_ILi128EEESG_EEENS_10tfloat32_tENS5_IJlSB_lEEESI_SJ_NS4_8TiledMMAINS4_8MMA_AtomIJNS4_4SM904GMMA30MMA_64x128x8_F32TF32TF32_SS_TNILNSN_7ScaleInE1ELSP_1EEEEEENS4_6LayoutINS5_IJNSA_ILi2EEESB_SB_EEENS5_IJSB_NSA_ILi0EEESV_EEEEENS5_IJNS4_10UnderscoreESY_SY_EEEEENS4_13SM90_TMA_LOADENS4_14ComposedLayoutINS4_7SwizzleILi3ELi4ELi3EEENS4_18smem_ptr_flag_bitsILi32EEENSS_INS5_IJNSA_ILi8EEENSA_ILi32EEEEEENS5_IJS18_SB_EEEEEEEvNS4_8identityES11_S1C_vS1D_EENS_8epilogue10collective6detail29Sm90TmaWarpSpecializedAdapterINS1G_15DefaultEpilogueISI_SJ_SJ_NS1F_6thread17LinearCombinationISI_Li1EffLNS1K_9ScaleType4KindE0ELNS_15FloatRoundStyleE2ESI_EENS1_15EpilogueDefaultEEEEEvvEEEEvNT_6ParamsE,(.L_x_322 - _ZN7cutlass13device_kernelINS_4gemm6kernel13GemmUniversalIN4cute5tupleIJiiiiEEENS1_10collective13CollectiveMmaINS1_34MainloopSm90TmaGmmaWarpSpecializedILi5ENS5_IJNS4_1CILi1EEESB_SB_EEENS1_35KernelTmaWarpSpecializedCooperativeEEENS5_IJNSA_ILi256EEENSA_ILi128EEESG_EEENS_10tfloat32_tENS5_IJlSB_lEEESI_SJ_NS4_8TiledMMAINS4_8MMA_AtomIJNS4_4SM904GMMA30MMA_64x128x8_F32TF32TF32_SS_TNILNSN_7ScaleInE1ELSP_1EEEEEENS4_6LayoutINS5_IJNSA_ILi2EEESB_SB_EEENS5_IJSB_NSA_ILi0EEESV_EEEEENS5_IJNS4_10UnderscoreESY_SY_EEEEENS4_13SM90_TMA_LOADENS4_14ComposedLayoutINS4_7SwizzleILi3ELi4ELi3EEENS4_18smem_ptr_flag_bitsILi32EEENSS_INS5_IJNSA_ILi8EEENSA_ILi32EEEEEENS5_IJS18_SB_EEEEEEEvNS4_8identityES11_S1C_vS1D_EENS_8epilogue10collective6detail29Sm90TmaWarpSpecializedAdapterINS1G_15DefaultEpilogueISI_SJ_SJ_NS1F_6thread17LinearCombinationISI_Li1EffLNS1K_9ScaleType4KindE0ELNS_15FloatRoundStyleE2ESI_EENS1_15EpilogueDefaultEEEEEvvEEEEvNT_6ParamsE)
        .other          _ZN7cutlass13device_kernelINS_4gemm6kernel13GemmUniversalIN4cute5tupleIJiiiiEEENS1_10collective13CollectiveMmaINS1_34MainloopSm90TmaGmmaWarpSpecializedILi5ENS5_IJNS4_1CILi1EEESB_SB_EEENS1_35KernelTmaWarpSpecializedCooperativeEEENS5_IJNSA_ILi256EEENSA_ILi128EEESG_EEENS_10tfloat32_tENS5_IJlSB_lEEESI_SJ_NS4_8TiledMMAINS4_8MMA_AtomIJNS4_4SM904GMMA30MMA_64x128x8_F32TF32TF32_SS_TNILNSN_7ScaleInE1ELSP_1EEEEEENS4_6LayoutINS5_IJNSA_ILi2EEESB_SB_EEENS5_IJSB_NSA_ILi0EEESV_EEEEENS5_IJNS4_10UnderscoreESY_SY_EEEEENS4_13SM90_TMA_LOADENS4_14ComposedLayoutINS4_7SwizzleILi3ELi4ELi3EEENS4_18smem_ptr_flag_bitsILi32EEENSS_INS5_IJNSA_ILi8EEENSA_ILi32EEEEEENS5_IJS18_SB_EEEEEEEvNS4_8identityES11_S1C_vS1D_EENS_8epilogue10collective6detail29Sm90TmaWarpSpecializedAdapterINS1G_15DefaultEpilogueISI_SJ_SJ_NS1F_6thread17LinearCombinationISI_Li1EffLNS1K_9ScaleType4KindE0ELNS_15FloatRoundStyleE2ESI_EENS1_15EpilogueDefaultEEEEEvvEEEEvNT_6ParamsE,@"STO_CUDA_ENTRY STV_DEFAULT"
_ZN7cutlass13device_kernelINS_4gemm6kernel13GemmUniversalIN4cute5tupleIJiiiiEEENS1_10collective13CollectiveMmaINS1_34MainloopSm90TmaGmmaWarpSpecializedILi5ENS5_IJNS4_1CILi1EEESB_SB_EEENS1_35KernelTmaWarpSpecializedCooperativeEEENS5_IJNSA_ILi256EEENSA_ILi128EEESG_EEENS_10tfloat32_tENS5_IJlSB_lEEESI_SJ_NS4_8TiledMMAINS4_8MMA_AtomIJNS4_4SM904GMMA30MMA_64x128x8_F32TF32TF32_SS_TNILNSN_7ScaleInE1ELSP_1EEEEEENS4_6LayoutINS5_IJNSA_ILi2EEESB_SB_EEENS5_IJSB_NSA_ILi0EEESV_EEEEENS5_IJNS4_10UnderscoreESY_SY_EEEEENS4_13SM90_TMA_LOADENS4_14ComposedLayoutINS4_7SwizzleILi3ELi4ELi3EEENS4_18smem_ptr_flag_bitsILi32EEENSS_INS5_IJNSA_ILi8EEENSA_ILi32EEEEEENS5_IJS18_SB_EEEEEEEvNS4_8identityES11_S1C_vS1D_EENS_8epilogue10collective6detail29Sm90TmaWarpSpecializedAdapterINS1G_15DefaultEpilogueISI_SJ_SJ_NS1F_6thread17LinearCombinationISI_Li1EffLNS1K_9ScaleType4KindE0ELNS_15FloatRoundStyleE2ESI_EENS1_15EpilogueDefaultEEEEEvvEEEEvNT_6ParamsE:
[----:B------:R-:W0:Y:S01]  /*0000*/  LDC R1, c[0x0][0x28] ;  /* 0x00000a00ff017b82 */ /* 0x000e220000000800 */
[----:B------:R-:W1:Y:S01]  /*0010*/  S2R R18, SR_TID.X ;  /* 0x0000000000127919 */ /* 0x000e620000002100 */
[----:B------:R-:W-:Y:S01]  /*0020*/  ELECT P0, URZ, PT ;  /* 0x00000000003f782f */ /* 0x000fe20003800000 */
[----:B------:R-:W-:Y:S01]  /*0030*/  BSSY B0, `(.L_x_0) ;  /* 0x000000f000007945 */ /* 0x000fe20003800000 */
[--C-:B-1----:R-:W-:Y:S02]  /*0040*/  SHF.R.U32.HI R0, RZ, 0x5, R18.reuse ;  /* 0x00000005ff007819 */ /* 0x102fe40000011612 */
[----:B------:R-:W-:-:S03]  /*0050*/  SHF.R.U32.HI R22, RZ, 0x7, R18 ;  /* 0x00000007ff167819 */ /* 0x000fc60000011612 */
[----:B------:R-:W1:Y:S04]  /*0060*/  SHFL.IDX PT, R5, R0, RZ, 0x1f ;  /* 0x00001fff00057589 */ /* 0x000e6800000e0000 */
[----:B------:R2:W3:Y:S01]  /*0070*/  SHFL.IDX PT, R8, R22, RZ, 0x1f ;  /* 0x00001fff16087589 */ /* 0x0004e200000e0000 */
[----:B-1----:R-:W-:-:S13]  /*0080*/  ISETP.NE.OR P0, PT, R5, RZ, !P0 ;  /* 0x000000ff0500720c */ /* 0x002fda0004705670 */
[----:B0-23--:R-:W-:Y:S05]  /*0090*/  @P0 BRA `(.L_x_1) ;  /* 0x0000000000200947 */ /* 0x00dfea0003800000 */
[----:B------:R-:W-:Y:S02]  /*00a0*/  ULDC.64 UR4, c[0x0][0x198] ;  /* 0x0000660000047ab9 */ /* 0x000fe40000000a00 */
[----:B------:R-:W-:Y:S02]  /*00b0*/  UIADD3 UR6, UP0, UR4, 0xf0, URZ ;  /* 0x000000f004067890 */ /* 0x000fe4000ff1e03f */
[----:B------:R-:W-:Y:S02]  /*00c0*/  UIADD3 UR4, UP1, UR4, 0x1f0, URZ ;  /* 0x000001f004047890 */ /* 0x000fe4000ff3e03f */
[----:B------:R-:W-:Y:S02]  /*00d0*/  UIADD3.X UR7, URZ, UR5, URZ, UP0, !UPT ;  /* 0x000000053f077290 */ /* 0x000fe400087fe43f */
[----:B------:R-:W-:-:S07]  /*00e0*/  UIADD3.X UR5, URZ, UR5, URZ, UP1, !UPT ;  /* 0x000000053f057290 */ /* 0x000fce0008ffe43f */
[----:B------:R0:W-:Y:S02]  /*00f0*/  UTMACCTL.PF [UR6] ;  /* 0x00000000060079b9 */ /* 0x0001e40008040000 */
[----:B------:R0:W-:Y:S02]  /*0100*/  UTMACCTL.PF [UR4] ;  /* 0x00000000040079b9 */ /* 0x0001e40008040000 */
[----:B0-----:R-:W-:Y:S01]  /*0110*/  NOP ;  /* 0x0000000000007918 */ /* 0x001fe20000000000 */
.L_x_1:
[----:B------:R-:W-:Y:S05]  /*0120*/  BSYNC B0 ;  /* 0x0000000000007941 */ /* 0x000fea0003800000 */
.L_x_0:
[----:B------:R-:W0:Y:S02]  /*0130*/  SHFL.IDX PT, R2, R0, RZ, 0x1f ;  /* 0x00001fff00027589 */ /* 0x000e2400000e0000 */
[----:B0-----:R-:W-:-:S13]  /*0140*/  ISETP.NE.AND P0, PT, R2, RZ, PT ;  /* 0x000000ff0200720c */ /* 0x001fda0003f05270 */
[----:B------:R-:W-:Y:S05]  /*0150*/  @P0 BRA `(.L_x_2) ;  /* 0x0000000000600947 */ /* 0x000fea0003800000 */
[----:B------:R-:W0:Y:S01]  /*0160*/  S2UR UR8, SR_CgaCtaId ;  /* 0x00000000000879c3 */ /* 0x000e220000008800 */
[----:B------:R-:W-:Y:S01]  /*0170*/  UMOV UR4, 0x400 ;  /* 0x0000040000047882 */ /* 0x000fe20000000000 */
[----:B------:R-:W-:Y:S01]  /*0180*/  UMOV UR5, 0x1 ;  /* 0x0000000100057882 */ /* 0x000fe20000000000 */
[----:B------:R-:W-:Y:S01]  /*0190*/  UMOV UR6, 0x100 ;  /* 0x0000010000067882 */ /* 0x000fe20000000000 */
[----:B------:R-:W-:Y:S01]  /*01a0*/  ELECT P0, URZ, PT ;  /* 0x00000000003f782f */ /* 0x000fe20003800000 */
[----:B------:R-:W-:-:S04]  /*01b0*/  UIADD3 UR6, -UR6, 0x100000, URZ ;  /* 0x0010000006067890 */ /* 0x000fc8000fffe13f */
[----:B------:R-:W-:Y:S02]  /*01c0*/  USHF.L.U32 UR7, UR6, 0xb, URZ ;  /* 0x0000000b06077899 */ /* 0x000fe4000800063f */
[----:B------:R-:W-:Y:S02]  /*01d0*/  USHF.L.U32 UR6, UR6, 0x1, URZ ;  /* 0x0000000106067899 */ /* 0x000fe4000800063f */
[----:B0-----:R-:W-:Y:S02]  /*01e0*/  ULEA UR8, UR8, UR4, 0x18 ;  /* 0x0000000408087291 */ /* 0x001fe4000f8ec03f */
[----:B------:R-:W-:-:S04]  /*01f0*/  UIADD3 UR4, -UR5, 0x100000, URZ ;  /* 0x0010000005047890 */ /* 0x000fc8000fffe13f */
[----:B------:R-:W-:Y:S02]  /*0200*/  USHF.L.U32 UR5, UR4, 0xb, URZ ;  /* 0x0000000b04057899 */ /* 0x000fe4000800063f */
[----:B------:R-:W-:Y:S01]  /*0210*/  USHF.L.U32 UR4, UR4, 0x1, URZ ;  /* 0x0000000104047899 */ /* 0x000fe2000800063f */
[----:B------:R-:W0:Y:S11]  /*0220*/  FENCE.VIEW.ASYNC.S ;  /* 0x00000000000073c6 */ /* 0x000e360000000000 */
[----:B0-----:R0:W1:Y:S01]  /*0230*/  SYNCS.EXCH.64 URZ, [UR8], UR4 ;  /* 0x00000004083f75b2 */ /* 0x0010620008000100 */
[----:B------:R0:W2:Y:S01]  /*0240*/  SYNCS.EXCH.64 URZ, [UR8+0x28], UR6 ;  /* 0x00002806083f75b2 */ /* 0x0000a20008000100 */
[----:B------:R0:W3:Y:S01]  /*0250*/  SYNCS.EXCH.64 URZ, [UR8+0x8], UR4 ;  /* 0x00000804083f75b2 */ /* 0x0000e20008000100 */
[----:B------:R0:W4:Y:S01]  /*0260*/  SYNCS.EXCH.64 URZ, [UR8+0x30], UR6 ;  /* 0x00003006083f75b2 */ /* 0x0001220008000100 */
[----:B------:R0:W0:Y:S01]  /*0270*/  SYNCS.EXCH.64 URZ, [UR8+0x10], UR4 ;  /* 0x00001004083f75b2 */ /* 0x0000220008000100 */
[----:B------:R0:W0:Y:S01]  /*0280*/  SYNCS.EXCH.64 URZ, [UR8+0x38], UR6 ;  /* 0x00003806083f75b2 */ /* 0x0000220008000100 */
[----:B------:R0:W0:Y:S01]  /*0290*/  SYNCS.EXCH.64 URZ, [UR8+0x18], UR4 ;  /* 0x00001804083f75b2 */ /* 0x0000220008000100 */
[----:B------:R0:W0:Y:S01]  /*02a0*/  SYNCS.EXCH.64 URZ, [UR8+0x40], UR6 ;  /* 0x00004006083f75b2 */ /* 0x0000220008000100 */
[----:B------:R0:W0:Y:S01]  /*02b0*/  SYNCS.EXCH.64 URZ, [UR8+0x20], UR4 ;  /* 0x00002004083f75b2 */ /* 0x0000220008000100 */
[----:B------:R0:W0:Y:S01]  /*02c0*/  SYNCS.EXCH.64 URZ, [UR8+0x48], UR6 ;  /* 0x00004806083f75b2 */ /* 0x0000220008000100 */
[----:B------:R-:W-:Y:S01]  /*02d0*/  NOP ;  /* 0x0000000000007918 */ /* 0x000fe20000000000 */
.L_x_2:
[----:B------:R-:W5:Y:S01]  /*02e0*/  SHFL.IDX PT, R0, R0, RZ, 0x1f ;  /* 0x00001fff00007589 */ /* 0x000f6200000e0000 */
[----:B------:R-:W-:Y:S01]  /*02f0*/  ELECT P0, URZ, PT ;  /* 0x00000000003f782f */ /* 0x000fe20003800000 */
[----:B------:R-:W1:Y:S01]  /*0300*/  LDC R2, c[0x0][0x65c] ;  /* 0x00019700ff027b82 */ /* 0x000e620000000800 */
[----:B------:R-:W-:Y:S01]  /*0310*/  SHF.R.S32.HI R6, RZ, 0x1f, R5 ;  /* 0x0000001fff067819 */ /* 0x000fe20000011405 */
[----:B------:R-:W2:Y:S01]  /*0320*/  S2R R3, SR_CTAID.Y ;  /* 0x0000000000037919 */ /* 0x000ea20000002600 */
[----:B0-----:R-:W-:Y:S01]  /*0330*/  UMOV UR4, 0x20 ;  /* 0x0000002000047882 */ /* 0x001fe20000000000 */
[----:B------:R-:W-:Y:S01]  /*0340*/  ISETP.NE.AND P2, PT, R8, RZ, PT ;  /* 0x000000ff0800720c */ /* 0x000fe20003f45270 */
[----:B------:R-:W-:Y:S01]  /*0350*/  NOP ;  /* 0x0000000000007918 */ /* 0x000fe20000000000 */
[----:B------:R-:W0:Y:S01]  /*0360*/  S2R R4, SR_CTAID.X ;  /* 0x0000000000047919 */ /* 0x000e220000002500 */
[----:B------:R-:W-:Y:S01]  /*0370*/  LEA.HI R6, R6, R5, RZ, 0x2 ;  /* 0x0000000506067211 */ /* 0x000fe200078f10ff */
[----:B------:R-:W-:Y:S01]  /*0380*/  NOP ;  /* 0x0000000000007918 */ /* 0x000fe20000000000 */
[----:B-----5:R-:W-:-:S02]  /*0390*/  ISETP.NE.OR P0, PT, R0, RZ, !P0 ;  /* 0x000000ff0000720c */ /* 0x020fc40004705670 */
[----:B-1----:R-:W-:-:S04]  /*03a0*/  ISETP.NE.AND P3, PT, R2, 0x1, PT ;  /* 0x000000010200780c */ /* 0x002fc80003f65270 */
[----:B------:R-:W-:Y:S02]  /*03b0*/  P2R R0, PR, RZ, 0x8 ;  /* 0x00000008ff007803 */ /* 0x000fe40000000000 */
[----:B------:R-:W-:-:S05]  /*03c0*/  LOP3.LUT R0, R6, 0xfffffffc, RZ, 0xc0, !PT ;  /* 0xfffffffc06007812 */ /* 0x000fca00078ec0ff */
[----:B------:R-:W-:Y:S01]  /*03d0*/  VOTEU.ALL UP0, P0 ;  /* 0x00000000003f7886 */ /* 0x000fe20000000000 */
[----:B------:R-:W-:Y:S01]  /*03e0*/  IMAD.IADD R0, R5, 0x1, -R0 ;  /* 0x0000000105007824 */ /* 0x000fe200078e0a00 */
[----:B------:R-:W0:Y:S01]  /*03f0*/  @P3 LDC R17, c[0x0][0x10] ;  /* 0x00000400ff113b82 */ /* 0x000e220000000800 */
[----:B------:R-:W-:Y:S01]  /*0400*/  VOTEU.ALL UP1, P0 ;  /* 0x00000000003f7886 */ /* 0x000fe20000020000 */
[----:B--2---:R-:W-:Y:S01]  /*0410*/  @P3 IMAD.MOV.U32 R6, RZ, RZ, R3 ;  /* 0x000000ffff063224 */ /* 0x004fe200078e0003 */
[----:B------:R-:W-:Y:S01]  /*0420*/  @!UP0 UMOV UR6, 0x400 ;  /* 0x0000040000068882 */ /* 0x000fe20000000000 */
[----:B------:R-:W-:-:S04]  /*0430*/  @!UP0 UIADD3 UR4, -UR4, 0x100000, URZ ;  /* 0x0010000004048890 */ /* 0x000fc8000fffe13f */
[----:B------:R-:W-:Y:S02]  /*0440*/  @!UP0 USHF.L.U32 UR5, UR4, 0xb, URZ ;  /* 0x0000000b04058899 */ /* 0x000fe4000800063f */
[----:B------:R-:W-:Y:S01]  /*0450*/  @!UP0 USHF.L.U32 UR4, UR4, 0x1, URZ ;  /* 0x0000000104048899 */ /* 0x000fe2000800063f */
[----:B------:R-:W-:Y:S02]  /*0460*/  @P3 IMAD.MOV.U32 R7, RZ, RZ, RZ ;  /* 0x000000ffff073224 */ /* 0x000fe400078e00ff */
[----:B------:R-:W-:Y:S01]  /*0470*/  IMAD.MOV.U32 R5, RZ, RZ, RZ ;  /* 0x000000ffff057224 */ /* 0x000fe200078e00ff */
[----:B------:R-:W1:Y:S01]  /*0480*/  @!UP0 S2UR UR7, SR_CgaCtaId ;  /* 0x00000000000789c3 */ /* 0x000e620000008800 */
[----:B------:R-:W-:-:S07]  /*0490*/  @P3 IMAD.MOV.U32 R11, RZ, RZ, RZ ;  /* 0x000000ffff0b3224 */ /* 0x000fce00078e00ff */
[----:B------:R-:W2:Y:S01]  /*04a0*/  @!P3 LDC R9, c[0x0][0xc] ;  /* 0x00000300ff09bb82 */ /* 0x000ea20000000800 */
[----:B0-----:R-:W-:-:S04]  /*04b0*/  @P3 IMAD.WIDE.U32 R16, R4, R17, R6 ;  /* 0x0000001104103225 */ /* 0x001fc800078e0006 */
[----:B------:R-:W-:Y:S01]  /*04c0*/  @P3 IMAD.IADD R17, R17, 0x1, R11 ;  /* 0x0000000111113824 */ /* 0x000fe200078e020b */
[----:B-1----:R-:W-:Y:S01]  /*04d0*/  @!UP0 ULEA UR6, UR7, UR6, 0x18 ;  /* 0x0000000607068291 */ /* 0x002fe2000f8ec03f */
[----:B------:R-:W-:Y:S01]  /*04e0*/  VOTEU.ALL UP0, P0 ;  /* 0x00000000003f7886 */ /* 0x000fe20000000000 */
[----:B------:R-:W-:-:S04]  /*04f0*/  ISETP.NE.AND P0, PT, R0, 0x3, PT ;  /* 0x000000030000780c */ /* 0x000fc80003f05270 */
[----:B------:R-:W-:Y:S01]  /*0500*/  ISETP.EQ.OR P0, PT, R0, RZ, !P0 ;  /* 0x000000ff0000720c */ /* 0x000fe20004702670 */
[----:B--2---:R-:W-:-:S03]  /*0510*/  @!P3 IMAD.WIDE.U32 R6, R9, R3, R4 ;  /* 0x000000030906b225 */ /* 0x004fc600078e0004 */
[C---:B------:R-:W-:Y:S01]  /*0520*/  ISETP.EQ.AND P0, PT, R8.reuse, RZ, P0 ;  /* 0x000000ff0800720c */ /* 0x040fe20000702270 */
[----:B------:R-:W-:Y:S01]  /*0530*/  VIADD R8, R8, 0xffffffff ;  /* 0xffffffff08087836 */ /* 0x000fe20000000000 */
[----:B------:R-:W0:Y:S02]  /*0540*/  FENCE.VIEW.ASYNC.S ;  /* 0x00000000000073c6 */ /* 0x000e240000000000 */
[----:B0-----:R0:W3:Y:S01]  /*0550*/  @!UP0 SYNCS.EXCH.64 URZ, [UR6+0x60], UR4 ;  /* 0x00006004063f85b2 */ /* 0x0010e20008000100 */
[----:B------:R-:W-:Y:S01]  /*0560*/  @!P3 IMAD.MOV.U32 R16, RZ, RZ, R6 ;  /* 0x000000ffff10b224 */ /* 0x000fe200078e0006 */
[----:B------:R-:W-:Y:S01]  /*0570*/  SEL R19, RZ, 0x1, !P0 ;  /* 0x00000001ff137807 */ /* 0x000fe20004000000 */
[----:B------:R-:W-:Y:S01]  /*0580*/  @!P3 IMAD.MOV.U32 R17, RZ, RZ, R7 ;  /* 0x000000ffff11b224 */ /* 0x000fe200078e0007 */
[----:B------:R-:W-:-:S04]  /*0590*/  ISETP.GE.U32.AND P1, PT, R8, 0x2, PT ;  /* 0x000000020800780c */ /* 0x000fc80003f26070 */
[----:B------:R-:W-:Y:S01]  /*05a0*/  SEL R19, R19, 0x2, P1 ;  /* 0x0000000213137807 */ /* 0x000fe20000800000 */
[----:B------:R0:W3:Y:S01]  /*05b0*/  @!UP1 SYNCS.EXCH.64 URZ, [UR6+0x68], UR4 ;  /* 0x00006804063f95b2 */ /* 0x0000e20008000100 */
[----:B------:R-:W-:Y:S01]  /*05c0*/  NOP ;  /* 0x0000000000007918 */ /* 0x000fe20000000000 */
[----:B---34-:R-:W-:Y:S06]  /*05d0*/  BAR.SYNC.DEFER_BLOCKING 0x0 ;  /* 0x0000000000007b1d */ /* 0x018fec0000010000 */
[----:B------:R-:W-:Y:S05]  /*05e0*/  @!P2 BRA `(.L_x_3) ;  /* 0x000000b40000a947 */ /* 0x000fea0003800000 */
[----:B------:R-:W-:-:S13]  /*05f0*/  ISETP.GT.U32.AND P0, PT, R8, 0x1, PT ;  /* 0x000000010800780c */ /* 0x000fda0003f04070 */
[----:B0-----:R-:W-:Y:S05]  /*0600*/  @P0 EXIT ;  /* 0x000000000000094d */ /* 0x001fea0003800000 */
[----:B------:R-:W-:Y:S01]  /*0610*/  ULDC.64 UR4, c[0x0][0x650] ;  /* 0x0001940000047ab9 */ /* 0x000fe20000000a00 */
[----:B------:R-:W-:Y:S01]  /*0620*/  PRMT R0, RZ, 0x7610, R0 ;  /* 0x00007610ff007816 */ /* 0x000fe20000000000 */
[----:B------:R-:W-:Y:S01]  /*0630*/  IMAD.MOV.U32 R152, RZ, RZ, -0x1 ;  /* 0xffffffffff987424 */ /* 0x000fe200078e00ff */
[----:B------:R-:W-:Y:S01]  /*0640*/  ISETP.GE.U32.AND P0, PT, R16, UR4, PT ;  /* 0x0000000410007c0c */ /* 0x000fe2000bf06070 */
[----:B------:R-:W-:Y:S02]  /*0650*/  IMAD.MOV.U32 R153, RZ, RZ, -0x1 ;  /* 0xffffffffff997424 */ /* 0x000fe400078e00ff */
[----:B------:R-:W-:Y:S01]  /*0660*/  IMAD.MOV.U32 R23, RZ, RZ, -0x1 ;  /* 0xffffffffff177424 */ /* 0x000fe200078e00ff */
[----:B------:R-:W-:-:S13]  /*0670*/  ISETP.GE.U32.AND.EX P0, PT, R17, UR5, PT, P0 ;  /* 0x0000000511007c0c */ /* 0x000fda000bf06100 */
[----:B------:R-:W-:Y:S05]  /*0680*/  @P0 BRA `(.L_x_4) ;  /* 0x0000000400540947 */ /* 0x000fea0003800000 */
[----:B------:R-:W0:Y:S01]  /*0690*/  LDC.64 R14, c[0x0][0x628] ;  /* 0x00018a00ff0e7b82 */ /* 0x000e220000000a00 */
[----:B------:R-:W-:Y:S02]  /*06a0*/  IMAD.MOV.U32 R6, RZ, RZ, R16 ;  /* 0x000000ffff067224 */ /* 0x000fe400078e0010 */
[----:B------:R-:W-:-:S05]  /*06b0*/  IMAD.MOV.U32 R7, RZ, RZ, R17 ;  /* 0x000000ffff077224 */ /* 0x000fca00078e0011 */
[----:B------:R-:W1:Y:S08]  /*06c0*/  LDC R0, c[0x0][0x630] ;  /* 0x00018c00ff007b82 */ /* 0x000e700000000800 */
[----:B------:R-:W2:Y:S01]  /*06d0*/  LDC.64 R20, c[0x0][0x620] ;  /* 0x00018800ff147b82 */ /* 0x000ea20000000a00 */
[----:B0-----:R-:W-:-:S04]  /*06e0*/  ISETP.NE.U32.AND P0, PT, R14, RZ, PT ;  /* 0x000000ff0e00720c */ /* 0x001fc80003f05070 */
[----:B------:R-:W-:-:S13]  /*06f0*/  ISETP.NE.AND.EX P0, PT, R15, RZ, PT, P0 ;  /* 0x000000ff0f00720c */ /* 0x000fda0003f05300 */
[----:B-12---:R-:W-:Y:S05]  /*0700*/  @!P0 BRA `(.L_x_5) ;  /* 0x0000000000288947 */ /* 0x006fea0003800000 */
[----:B------:R-:W0:Y:S02]  /*0710*/  LDC R11, c[0x0][0x634] ;  /* 0x00018d00ff0b7b82 */ /* 0x000e240000000800 */
[----:B0-----:R-:W-:-:S05]  /*0720*/  IADD3 R11, P0, R16, R11, RZ ;  /* 0x0000000b100b7210 */ /* 0x001fca0007f1e0ff */
[----:B------:R-:W-:-:S04]  /*0730*/  IMAD.X R13, RZ, RZ, R17, P0 ;  /* 0x000000ffff0d7224 */ /* 0x000fc800000e0611 */
[----:B------:R-:W-:-:S04]  /*0740*/  IMAD.WIDE.U32 R6, R13, R14, RZ ;  /* 0x0000000e0d067225 */ /* 0x000fc800078e00ff */
[----:B------:R-:W-:-:S04]  /*0750*/  IMAD.WIDE.U32 R8, P0, R11, R15, R6 ;  /* 0x0000000f0b087225 */ /* 0x000fc80007800006 */
[----:B------:R-:W-:-:S04]  /*0760*/  IMAD.WIDE.U32 R6, R11, R14, RZ ;  /* 0x0000000e0b067225 */ /* 0x000fc800078e00ff */
[----:B------:R-:W-:Y:S01]  /*0770*/  IMAD.X R11, RZ, RZ, RZ, P0 ;  /* 0x000000ffff0b7224 */ /* 0x000fe200000e06ff */
[----:B------:R-:W-:Y:S01]  /*0780*/  IADD3 RZ, P0, R7, R8, RZ ;  /* 0x0000000807ff7210 */ /* 0x000fe20007f1e0ff */
[----:B------:R-:W-:-:S04]  /*0790*/  IMAD.MOV.U32 R10, RZ, RZ, R9 ;  /* 0x000000ffff0a7224 */ /* 0x000fc800078e0009 */
[----:B------:R-:W-:-:S08]  /*07a0*/  IMAD.WIDE.U32.X R6, R13, R15, R10, P0 ;  /* 0x0000000f0d067225 */ /* 0x000fd000000e040a */
.L_x_5:
[-CC-:B------:R-:W-:Y:S01]  /*07b0*/  SHF.R.U64 R23, R6, R0.reuse, R7.reuse ;  /* 0x0000000006177219 */ /* 0x180fe20000001207 */
[----:B------:R-:W0:Y:S01]  /*07c0*/  LDC R10, c[0x0][0x618] ;  /* 0x00018600ff0a7b82 */ /* 0x000e220000000800 */
[----:B------:R-:W-:Y:S01]  /*07d0*/  SHF.R.U32.HI R5, RZ, R0, R7 ;  /* 0x00000000ff057219 */ /* 0x000fe20000011607 */
[----:B------:R-:W-:Y:S01]  /*07e0*/  ULDC UR4, c[0x0][0x150] ;  /* 0x0000540000047ab9 */ /* 0x000fe20000000800 */
[----:B------:R-:W-:Y:S02]  /*07f0*/  IADD3 R9, P0, RZ, -R23, RZ ;  /* 0x80000017ff097210 */ /* 0x000fe40007f1e0ff */
[----:B------:R-:W-:-:S03]  /*0800*/  I2FP.F32.U32 R0, R4 ;  /* 0x0000000400007245 */ /* 0x000fc60000201000 */
[----:B------:R-:W1:Y:S01]  /*0810*/  LDC.64 R28, c[0x0][0x640] ;  /* 0x00019000ff1c7b82 */ /* 0x000e620000000a00 */
[----:B------:R-:W-:Y:S02]  /*0820*/  IMAD.X R11, RZ, RZ, ~R5, P0 ;  /* 0x000000ffff0b7224 */ /* 0x000fe400000e0e05 */
[----:B------:R-:W-:Y:S01]  /*0830*/  FMUL R0, R0, UR4 ;  /* 0x0000000400007c20 */ /* 0x000fe20008400000 */
[----:B------:R-:W-:Y:S01]  /*0840*/  IMAD.WIDE.U32 R6, R9, R20, R16 ;  /* 0x0000001409067225 */ /* 0x000fe200078e0010 */
[----:B------:R-:W-:-:S03]  /*0850*/  ULDC UR4, c[0x0][0x154] ;  /* 0x0000550000047ab9 */ /* 0x000fc60000000800 */
[----:B------:R-:W-:Y:S01]  /*0860*/  IMAD R8, R11, R20, RZ ;  /* 0x000000140b087224 */ /* 0x000fe200078e02ff */
[----:B------:R-:W2:Y:S01]  /*0870*/  LDC R5, c[0x0][0x144] ;  /* 0x00005100ff057b82 */ /* 0x000ea20000000800 */
[----:B------:R-:W3:Y:S02]  /*0880*/  F2I.U32.TRUNC.NTZ R0, R0 ;  /* 0x0000000000007305 */ /* 0x000ee4000020f000 */
[----:B------:R-:W-:-:S04]  /*0890*/  IMAD R9, R9, R21, R8 ;  /* 0x0000001509097224 */ /* 0x000fc800078e0208 */
[----:B------:R-:W-:Y:S01]  /*08a0*/  IMAD.IADD R7, R7, 0x1, R9 ;  /* 0x0000000107077824 */ /* 0x000fe200078e0209 */
[----:B------:R-:W4:Y:S01]  /*08b0*/  LDC R12, c[0x0][0x608] ;  /* 0x00018200ff0c7b82 */ /* 0x000f220000000800 */
[----:B------:R-:W-:-:S03]  /*08c0*/  IMAD.MOV.U32 R9, RZ, RZ, -0x1 ;  /* 0xffffffffff097424 */ /* 0x000fc600078e00ff */
[-CC-:B0-----:R-:W-:Y:S02]  /*08d0*/  SHF.R.U64 R20, R6, R10.reuse, R7.reuse ;  /* 0x0000000a06147219 */ /* 0x181fe40000001207 */
[----:B------:R-:W-:Y:S02]  /*08e0*/  I2FP.F32.U32 R6, R3 ;  /* 0x0000000300067245 */ /* 0x000fe40000201000 */
[----:B------:R-:W0:Y:S01]  /*08f0*/  LDC R26, c[0x0][0x658] ;  /* 0x00019600ff1a7b82 */ /* 0x000e220000000800 */
[----:B-1----:R-:W-:Y:S01]  /*0900*/  ISETP.NE.U32.AND P0, PT, R28, RZ, PT ;  /* 0x000000ff1c00720c */ /* 0x002fe20003f05070 */
[----:B---3--:R-:W-:Y:S01]  /*0910*/  IMAD.MOV R8, RZ, RZ, -R0 ;  /* 0x000000ffff087224 */ /* 0x008fe200078e0a00 */
[----:B------:R-:W-:Y:S01]  /*0920*/  SHF.R.U32.HI R7, RZ, R10, R7 ;  /* 0x0000000aff077219 */ /* 0x000fe20000011607 */
[----:B------:R-:W-:Y:S01]  /*0930*/  FMUL R6, R6, UR4 ;  /* 0x0000000406067c20 */ /* 0x000fe20008400000 */
[----:B------:R-:W-:-:S03]  /*0940*/  ISETP.NE.AND.EX P0, PT, R29, RZ, PT, P0 ;  /* 0x000000ff1d00720c */ /* 0x000fc60003f05300 */
[----:B------:R-:W1:Y:S01]  /*0950*/  LDC R14, c[0x0][0x148] ;  /* 0x00005200ff0e7b82 */ /* 0x000e620000000800 */
[----:B--2---:R-:W-:-:S07]  /*0960*/  IMAD R0, R5, R8, R4 ;  /* 0x0000000805007224 */ /* 0x004fce00078e0204 */
[----:B------:R-:W2:Y:S01]  /*0970*/  LDC R24, c[0x0][0x600] ;  /* 0x00018000ff187b82 */ /* 0x000ea20000000800 */
[-CC-:B----4-:R-:W-:Y:S02]  /*0980*/  SHF.R.U64 R30, R20, R12.reuse, R7.reuse ;  /* 0x0000000c141e7219 */ /* 0x190fe40000001207 */
[----:B------:R-:W-:Y:S01]  /*0990*/  SHF.R.U32.HI R5, RZ, R12, R7 ;  /* 0x0000000cff057219 */ /* 0x000fe20000011607 */
[----:B------:R-:W-:Y:S01]  /*09a0*/  IMAD.MOV.U32 R7, RZ, RZ, 0x1 ;  /* 0x00000001ff077424 */ /* 0x000fe200078e00ff */
[----:B------:R3:W4:Y:S03]  /*09b0*/  F2I.U32.TRUNC.NTZ R12, R6 ;  /* 0x00000006000c7305 */ /* 0x000726000020f000 */
[----:B------:R-:W1:Y:S01]  /*09c0*/  LDC R15, c[0x0][0x648] ;  /* 0x00019200ff0f7b82 */ /* 0x000e620000000800 */
[-C--:B0-----:R-:W-:Y:S02]  /*09d0*/  SHF.L.U32 R4, R9, R26.reuse, RZ ;  /* 0x0000001a09047219 */ /* 0x081fe400000006ff */
[----:B------:R-:W-:-:S02]  /*09e0*/  SHF.R.U64 R32, R30, R26, R5 ;  /* 0x0000001a1e207219 */ /* 0x000fc40000001205 */
[----:B------:R-:W-:Y:S02]  /*09f0*/  LOP3.LUT R11, RZ, R4, RZ, 0x33, !PT ;  /* 0x00000004ff0b7212 */ /* 0x000fe400078e33ff */
[-C--:B------:R-:W-:Y:S01]  /*0a00*/  SHF.R.U32.HI R5, RZ, R26.reuse, R5 ;  /* 0x0000001aff057219 */ /* 0x080fe20000011605 */
[----:B------:R-:W0:Y:S01]  /*0a10*/  LDC R21, c[0x0][0x638] ;  /* 0x00018e00ff157b82 */ /* 0x000e220000000800 */
[----:B------:R-:W-:Y:S01]  /*0a20*/  SHF.L.U32 R10, R7, R26, RZ ;  /* 0x0000001a070a7219 */ /* 0x000fe200000006ff */
[----:B------:R-:W-:-:S06]  /*0a30*/  IMAD.MOV.U32 R4, RZ, RZ, R32 ;  /* 0x000000ffff047224 */ /* 0x000fcc00078e0020 */
[----:B------:R-:W0:Y:S01]  /*0a40*/  LDC R152, c[0x0][0x610] ;  /* 0x00018400ff987b82 */ /* 0x000e220000000800 */
[----:B---34-:R-:W-:Y:S05]  /*0a50*/  @!P0 BRA `(.L_x_6) ;  /* 0x0000000000288947 */ /* 0x018fea0003800000 */
[----:B------:R-:W3:Y:S02]  /*0a60*/  LDC R9, c[0x0][0x64c] ;  /* 0x00019300ff097b82 */ /* 0x000ee40000000800 */
[----:B---3--:R-:W-:-:S05]  /*0a70*/  IADD3 R9, P0, R32, R9, RZ ;  /* 0x0000000920097210 */ /* 0x008fca0007f1e0ff */
        /* <DEDUP_REMOVED lines=8> */
.L_x_6:
[----:B-1----:R-:W-:Y:S01]  /*0b00*/  SHF.R.U64 R4, R4, R15, R5 ;  /* 0x0000000f04047219 */ /* 0x002fe20000001205 */
[----:B--2---:R-:W-:Y:S01]  /*0b10*/  VIADD R5, R24, 0xffffffff ;  /* 0xffffffff18057836 */ /* 0x004fe20000000000 */
[----:B------:R-:W-:Y:S01]  /*0b20*/  LOP3.LUT R11, R30, R11, RZ, 0xc0, !PT ;  /* 0x0000000b1e0b7212 */ /* 0x000fe200078ec0ff */
[----:B------:R-:W-:Y:S02]  /*0b30*/  IMAD.MOV R12, RZ, RZ, -R12 ;  /* 0x000000ffff0c7224 */ /* 0x000fe400078e0a0c */
[----:B------:R-:W-:Y:S01]  /*0b40*/  IMAD.MOV R6, RZ, RZ, -R4 ;  /* 0x000000ffff067224 */ /* 0x000fe200078e0a04 */
[----:B------:R-:W-:Y:S01]  /*0b50*/  LOP3.LUT R5, R20, R5, RZ, 0xc0, !PT ;  /* 0x0000000514057212 */ /* 0x000fe200078ec0ff */
[----:B------:R-:W-:Y:S02]  /*0b60*/  @P3 IMAD R0, R14, R12, R3 ;  /* 0x0000000c0e003224 */ /* 0x000fe400078e0203 */
[----:B------:R-:W-:Y:S02]  /*0b70*/  IMAD R11, R10, R4, R11 ;  /* 0x000000040a0b7224 */ /* 0x000fe400078e020b */
[----:B0-----:R-:W-:-:S02]  /*0b80*/  IMAD R3, R6, R21, R32 ;  /* 0x0000001506037224 */ /* 0x001fc400078e0220 */
[----:B------:R-:W-:Y:S02]  /*0b90*/  IMAD R152, R11, R152, R0 ;  /* 0x000000980b987224 */ /* 0x000fe400078e0200 */
[----:B------:R-:W-:Y:S02]  /*0ba0*/  IMAD R3, R3, R24, R5 ;  /* 0x0000001803037224 */ /* 0x000fe400078e0205 */
[----:B------:R-:W-:-:S03]  /*0bb0*/  IMAD.MOV.U32 R0, RZ, RZ, 0x1 ;  /* 0x00000001ff007424 */ /* 0x000fc600078e00ff */
[----:B------:R-:W-:Y:S02]  /*0bc0*/  SEL R153, R3, R152, !P3 ;  /* 0x0000009803997207 */ /* 0x000fe40005800000 */
[----:B------:R-:W-:-:S07]  /*0bd0*/  SEL R152, R152, R3, !P3 ;  /* 0x0000000398987207 */ /* 0x000fce0005800000 */
.L_x_4:
[----:B------:R-:W-:-:S08]  /*0be0*/  NOP ;  /* 0x0000000000007918 */ /* 0x000fd00000000000 */
[----:B------:R-:W0:Y:S02]  /*0bf0*/  USETMAXREG.TRY_ALLOC.CTAPOOL UP0, 0xe8 ;  /* 0x000000e8000079c8 */ /* 0x000e240008000600 */
[----:B0-----:R-:W-:-:S13]  /*0c00*/  PLOP3.LUT P0, PT, PT, PT, UP0, 0x80, 0x0 ;  /* 0x000000000000781c */ /* 0x001fda0003f0f008 */
[----:B------:R-:W-:Y:S05]  /*0c10*/  @!P0 BRA `(.L_x_4) ;  /* 0xfffffffc00f08947 */ /* 0x000fea000383ffff */
[----:B------:R-:W-:Y:S01]  /*0c20*/  ULDC.64 UR4, c[0x0][0x598] ;  /* 0x0001660000047ab9 */ /* 0x000fe20000000a00 */
[----:B------:R-:W-:Y:S01]  /*0c30*/  ULDC.64 UR36, c[0x0][0x208] ;  /* 0x0000820000247ab9 */ /* 0x000fe20000000a00 */
[----:B------:R-:W-:-:S04]  /*0c40*/  ISETP.NE.U32.AND P0, PT, RZ, UR4, PT ;  /* 0x00000004ff007c0c */ /* 0x000fc8000bf05070 */
[----:B------:R-:W-:-:S13]  /*0c50*/  ISETP.NE.AND.EX P0, PT, RZ, UR5, PT, P0 ;  /* 0x00000005ff007c0c */ /* 0x000fda000bf05300 */
[----:B------:R-:W-:Y:S05]  /*0c60*/  @!P0 BRA `(.L_x_7) ;  /* 0x00000000001c8947 */ /* 0x000fea0003800000 */
[----:B------:R-:W0:Y:S02]  /*0c70*/  LDC.64 R4, c[0x0][0x598] ;  /* 0x00016600ff047b82 */ /* 0x000e240000000a00 */
[----:B0-----:R-:W2:Y:S02]  /*0c80*/  LDG.E.64 R4, desc[UR36][R4.64] ;  /* 0x0000002404047981 */ /* 0x001ea4000c1e1b00 */
[----:B--2---:R-:W-:-:S04]  /*0c90*/  ISETP.NE.U32.AND P0, PT, R4, RZ, PT ;  /* 0x000000ff0400720c */ /* 0x004fc80003f05070 */
[----:B------:R-:W-:-:S13]  /*0ca0*/  ISETP.NE.AND.EX P0, PT, R5, RZ, PT, P0 ;  /* 0x000000ff0500720c */ /* 0x000fda0003f05300 */
[----:B------:R-:W-:Y:S05]  /*0cb0*/  @!P0 BRA `(.L_x_7) ;  /* 0x0000000000088947 */ /* 0x000fea0003800000 */
[----:B------:R0:W5:Y:S01]  /*0cc0*/  LD.E R154, desc[UR36][R4.64] ;  /* 0x00000024049a7980 */ /* 0x000162000c101900 */
[----:B------:R-:W-:Y:S05]  /*0cd0*/  BRA `(.L_x_8) ;  /* 0x0000000000247947 */ /* 0x000fea0003800000 */
.L_x_7:
[----:B------:R-:W-:Y:S02]  /*0ce0*/  ULDC.64 UR4, c[0x0][0x588] ;  /* 0x0001620000047ab9 */ /* 0x000fe40000000a00 */
[----:B------:R-:W-:-:S04]  /*0cf0*/  ISETP.NE.U32.AND P0, PT, RZ, UR4, PT ;  /* 0x00000004ff007c0c */ /* 0x000fc8000bf05070 */
[----:B------:R-:W-:-:S13]  /*0d00*/  ISETP.NE.AND.EX P0, PT, RZ, UR5, PT, P0 ;  /* 0x00000005ff007c0c */ /* 0x000fda000bf05300 */
[----:B------:R-:W-:Y:S05]  /*0d10*/  @!P0 BRA `(.L_x_9) ;  /* 0x00000000000c8947 */ /* 0x000fea0003800000 */
[----:B------:R-:W0:Y:S02]  /*0d20*/  LDC.64 R154, c[0x0][0x588] ;  /* 0x00016200ff9a7b82 */ /* 0x000e240000000a00 */
[----:B0-----:R1:W5:Y:S01]  /*0d30*/  LDG.E R154, desc[UR36][R154.64] ;  /* 0x000000249a9a7981 */ /* 0x001362000c1e1900 */
[----:B------:R-:W-:Y:S05]  /*0d40*/  BRA `(.L_x_8) ;  /* 0x0000000000087947 */ /* 0x000fea0003800000 */
.L_x_9:
[----:B------:R-:W-:Y:S02]  /*0d50*/  ULDC UR4, c[0x0][0x580] ;  /* 0x0001600000047ab9 */ /* 0x000fe40000000800 */
[----:B------:R-:W-:-:S07]  /*0d60*/  IMAD.U32 R154, RZ, RZ, UR4 ;  /* 0x00000004ff9a7e24 */ /* 0x000fce000f8e00ff */
.L_x_8:
[----:B------:R-:W-:Y:S02]  /*0d70*/  ULDC.64 UR4, c[0x0][0x5a0] ;  /* 0x0001680000047ab9 */ /* 0x000fe40000000a00 */
[----:B------:R-:W-:-:S04]  /*0d80*/  ISETP.NE.U32.AND P0, PT, RZ, UR4, PT ;  /* 0x00000004ff007c0c */ /* 0x000fc8000bf05070 */
[----:B------:R-:W-:-:S13]  /*0d90*/  ISETP.NE.AND.EX P0, PT, RZ, UR5, PT, P0 ;  /* 0x00000005ff007c0c */ /* 0x000fda000bf05300 */
[----:B------:R-:W-:Y:S05]  /*0da0*/  @!P0 BRA `(.L_x_10) ;  /* 0x00000000001c8947 */ /* 0x000fea0003800000 */
[----:B0-----:R-:W0:Y:S02]  /*0db0*/  LDC.64 R4, c[0x0][0x5a0] ;  /* 0x00016800ff047b82 */ /* 0x001e240000000a00 */
[----:B0-----:R-:W2:Y:S02]  /*0dc0*/  LDG.E.64 R4, desc[UR36][R4.64] ;  /* 0x0000002404047981 */ /* 0x001ea4000c1e1b00 */
[----:B--2---:R-:W-:-:S04]  /*0dd0*/  ISETP.NE.U32.AND P0, PT, R4, RZ, PT ;  /* 0x000000ff0400720c */ /* 0x004fc80003f05070 */
[----:B------:R-:W-:-:S13]  /*0de0*/  ISETP.NE.AND.EX P0, PT, R5, RZ, PT, P0 ;  /* 0x000000ff0500720c */ /* 0x000fda0003f05300 */
[----:B------:R-:W-:Y:S05]  /*0df0*/  @!P0 BRA `(.L_x_10) ;  /* 0x0000000000088947 */ /* 0x000fea0003800000 */
[----:B-1----:R0:W5:Y:S01]  /*0e00*/  LD.E R155, desc[UR36][R4.64] ;  /* 0x00000024049b7980 */ /* 0x002162000c101900 */
[----:B------:R-:W-:Y:S05]  /*0e10*/  BRA `(.L_x_11) ;  /* 0x0000000000247947 */ /* 0x000fea0003800000 */
.L_x_10:
[----:B------:R-:W-:Y:S02]  /*0e20*/  ULDC.64 UR4, c[0x0][0x590] ;  /* 0x0001640000047ab9 */ /* 0x000fe40000000a00 */
[----:B------:R-:W-:-:S04]  /*0e30*/  ISETP.NE.U32.AND P0, PT, RZ, UR4, PT ;  /* 0x00000004ff007c0c */ /* 0x000fc8000bf05070 */
[----:B------:R-:W-:-:S13]  /*0e40*/  ISETP.NE.AND.EX P0, PT, RZ, UR5, PT, P0 ;  /* 0x00000005ff007c0c */ /* 0x000fda000bf05300 */
[----:B------:R-:W-:Y:S05]  /*0e50*/  @!P0 BRA `(.L_x_12) ;  /* 0x00000000000c8947 */ /* 0x000fea0003800000 */
[----:B0-----:R-:W1:Y:S02]  /*0e60*/  LDC.64 R4, c[0x0][0x590] ;  /* 0x00016400ff047b82 */ /* 0x001e640000000a00 */
[----:B-1----:R1:W5:Y:S01]  /*0e70*/  LDG.E R155, desc[UR36][R4.64] ;  /* 0x00000024049b7981 */ /* 0x002362000c1e1900 */
[----:B------:R-:W-:Y:S05]  /*0e80*/  BRA `(.L_x_11) ;  /* 0x0000000000087947 */ /* 0x000fea0003800000 */
.L_x_12:
[----:B------:R-:W-:Y:S02]  /*0e90*/  ULDC UR4, c[0x0][0x584] ;  /* 0x0001610000047ab9 */ /* 0x000fe40000000800 */
[----:B-1----:R-:W-:-:S07]  /*0ea0*/  IMAD.U32 R155, RZ, RZ, UR4 ;  /* 0x00000004ff9b7e24 */ /* 0x002fce000f8e00ff */
.L_x_11:
[----:B------:R-:W-:-:S13]  /*0eb0*/  LOP3.LUT P0, RZ, R0, 0xff, RZ, 0xc0, !PT ;  /* 0x000000ff00ff7812 */ /* 0x000fda000780c0ff */
[----:B------:R-:W-:Y:S05]  /*0ec0*/  @!P0 EXIT ;  /* 0x000000000000894d */ /* 0x000fea0003800000 */
[----:B------:R-:W-:Y:S01]  /*0ed0*/  ULDC UR4, c[0x0][0x28c] ;  /* 0x0000a30000047ab9 */ /* 0x000fe20000000800 */
[----:B------:R-:W-:Y:S01]  /*0ee0*/  LOP3.LUT R166, R19, 0x1, RZ, 0xfc, !PT ;  /* 0x0000000113a67812 */ /* 0x000fe200078efcff */
[----:B------:R-:W-:Y:S01]  /*0ef0*/  UIADD3 UR4, UR4, 0x7f, URZ ;  /* 0x0000007f04047890 */ /* 0x000fe2000fffe03f */
[----:B------:R-:W-:Y:S01]  /*0f00*/  UMOV UR38, URZ ;  /* 0x0000003f00267c82 */ /* 0x000fe20008000000 */
[----:B------:R-:W-:Y:S02]  /*0f10*/  UMOV UR39, URZ ;  /* 0x0000003f00277c82 */ /* 0x000fe40008000000 */
[----:B------:R-:W-:-:S04]  /*0f20*/  USHF.R.S32.HI UR5, URZ, 0x1f, UR4 ;  /* 0x0000001f3f057899 */ /* 0x000fc80008011404 */
[----:B------:R-:W-:-:S04]  /*0f30*/  ULEA.HI UR5, UR5, UR4, URZ, 0x7 ;  /* 0x0000000405057291 */ /* 0x000fc8000f8f383f */
[----:B------:R-:W-:-:S12]  /*0f40*/  USHF.R.S32.HI UR40, URZ, 0x7, UR5 ;  /* 0x000000073f287899 */ /* 0x000fd80008011405 */
.L_x_284:
[----:B------:R-:W-:Y:S01]  /*0f50*/  LOP3.LUT R0, R18, 0x80, RZ, 0xc0, !PT ;  /* 0x0000008012007812 */ /* 0x000fe200078ec0ff */
[----:B--2---:R-:W2:Y:S01]  /*0f60*/  S2UR UR7, SR_CgaCtaId ;  /* 0x00000000000779c3 */ /* 0x004ea20000008800 */
[----:B------:R-:W-:Y:S02]  /*0f70*/  UMOV UR6, 0x400 ;  /* 0x0000040000067882 */ /* 0x000fe40000000000 */
[----:B------:R-:W-:-:S06]  /*0f80*/  SHF.R.U32.HI R0, RZ, 0x7, R0 ;  /* 0x00000007ff007819 */ /* 0x000fcc0000011600 */
[----:B------:R-:W3:Y:S01]  /*0f90*/  SHFL.IDX PT, R0, R0, RZ, 0x1f ;  /* 0x00001fff00007589 */ /* 0x000ee200000e0000 */
[----:B--2---:R-:W-:Y:S01]  /*0fa0*/  ULEA UR42, UR7, UR6, 0x18 ;  /* 0x00000006072a7291 */ /* 0x004fe2000f8ec03f */
[----:B---3--:R-:W-:-:S13]  /*0fb0*/  R2UR UR4, R0 ;  /* 0x00000000000472ca */ /* 0x008fda00000e0000 */
[----:B------:R-:W-:-:S04]  /*0fc0*/  ULEA.HI UR5, UR4, UR4, URZ, 0x1 ;  /* 0x0000000404057291 */ /* 0x000fc8000f8f083f */
[----:B------:R-:W-:-:S04]  /*0fd0*/  ULOP3.LUT UR5, UR5, 0x7fffe, URZ, 0xc0, !UPT ;  /* 0x0007fffe05057892 */ /* 0x000fc8000f8ec03f */
[----:B------:R-:W-:-:S03]  /*0fe0*/  UIADD3 UR5, UR4, -UR5, URZ ;  /* 0x8000000504057290 */ /* 0x000fc6000fffe03f */
[----:B------:R-:W-:Y:S01]  /*0ff0*/  ULDC UR4, c[0x0][0x28c] ;  /* 0x0000a30000047ab9 */ /* 0x000fe20000000800 */
[----:B------:R-:W-:Y:S01]  /*1000*/  ULEA UR5, UR5, UR42, 0xd ;  /* 0x0000002a05057291 */ /* 0x000fe2000f8e683f */
[----:B------:R-:W-:-:S03]  /*1010*/  ISETP.LT.AND P0, PT, RZ, UR4, PT ;  /* 0x00000004ff007c0c */ /* 0x000fc6000bf01270 */
[----:B------:R-:W-:-:S04]  /*1020*/  UIADD3 UR5, UR5, 0x100, URZ ;  /* 0x0000010005057890 */ /* 0x000fc8000fffe03f */
[----:B------:R-:W-:-:S04]  /*1030*/  USHF.R.U32.HI UR5, URZ, 0x4, UR5 ;  /* 0x000000043f057899 */ /* 0x000fc80008011605 */
[----:B------:R-:W-:Y:S02]  /*1040*/  ULOP3.LUT UR41, UR5, 0x3fff, URZ, 0xc0, !UPT ;  /* 0x00003fff05297892 */ /* 0x000fe4000f8ec03f */
[----:B01--45:R-:W-:Y:S10]  /*1050*/  @P0 BRA `(.L_x_13) ;  /* 0x0000000000400947 */ /* 0x033ff40003800000 */
[----:B------:R-:W-:Y:S01]  /*1060*/  MOV R0, 0x0 ;  /* 0x0000000000007802 */ /* 0x000fe20000000f00 */
[----:B------:R-:W-:Y:S01]  /*1070*/  ULDC.64 UR4, c[0x4][0x68] ;  /* 0x01001a0000047ab9 */ /* 0x000fe20000000a00 */
[----:B------:R-:W-:Y:S01]  /*1080*/  ULDC.64 UR6, c[0x4][0x8] ;  /* 0x0100020000067ab9 */ /* 0x000fe20000000a00 */
[----:B01----:R-:W-:Y:S01]  /*1090*/  IMAD.U32 R4, RZ, RZ, UR4 ;  /* 0x00000004ff047e24 */ /* 0x003fe2000f8e00ff */
[----:B------:R0:W1:Y:S01]  /*10a0*/  LDC.64 R14, c[0x4][R0] ;  /* 0x01000000000e7b82 */ /* 0x0000620000000a00 */
[----:B------:R-:W-:Y:S01]  /*10b0*/  IMAD.U32 R5, RZ, RZ, UR5 ;  /* 0x00000005ff057e24 */ /* 0x000fe2000f8e00ff */
[----:B------:R-:W-:Y:S01]  /*10c0*/  ULDC.64 UR4, c[0x4][0x70] ;  /* 0x01001c0000047ab9 */ /* 0x000fe20000000a00 */
[----:B------:R-:W-:Y:S02]  /*10d0*/  IMAD.U32 R10, RZ, RZ, UR6 ;  /* 0x00000006ff0a7e24 */ /* 0x000fe4000f8e00ff */
[----:B------:R-:W-:Y:S02]  /*10e0*/  IMAD.U32 R6, RZ, RZ, UR4 ;  /* 0x00000004ff067e24 */ /* 0x000fe4000f8e00ff */
[----:B------:R-:W-:-:S02]  /*10f0*/  IMAD.U32 R7, RZ, RZ, UR5 ;  /* 0x00000005ff077e24 */ /* 0x000fc4000f8e00ff */
[----:B------:R-:W-:Y:S02]  /*1100*/  IMAD.U32 R11, RZ, RZ, UR7 ;  /* 0x00000007ff0b7e24 */ /* 0x000fe4000f8e00ff */
[----:B------:R-:W-:Y:S02]  /*1110*/  IMAD.MOV.U32 R8, RZ, RZ, 0x1e1 ;  /* 0x000001e1ff087424 */ /* 0x000fe400078e00ff */
[----:B------:R-:W-:Y:S02]  /*1120*/  IMAD.MOV.U32 R12, RZ, RZ, 0x1 ;  /* 0x00000001ff0c7424 */ /* 0x000fe400078e00ff */
[----:B0-----:R-:W-:-:S07]  /*1130*/  IMAD.MOV.U32 R13, RZ, RZ, RZ ;  /* 0x000000ffff0d7224 */ /* 0x001fce00078e00ff */
[----:B------:R-:W-:-:S07]  /*1140*/  LEPC R20, `(.L_x_13) ;  /* 0x000000001014794e */ /* 0x000fce0000000000 */
[----:B-1---5:R-:W-:Y:S05]  /*1150*/  CALL.ABS.NOINC R14 ;  /* 0x000000000e007343 */ /* 0x022fea0003c00000 */
.L_x_13:
[----:B------:R-:W-:-:S13]  /*1160*/  ISETP.NE.AND P0, PT, R166, 0x3, PT ;  /* 0x00000003a600780c */ /* 0x000fda0003f05270 */
[----:B------:R-:W-:Y:S05]  /*1170*/  @!P0 BRA `(.L_x_14) ;  /* 0x0000000000048947 */ /* 0x000fea0003800000 */
[----:B------:R-:W-:Y:S01]  /*1180*/  BPT.TRAP 0x1 ;  /* 0x000000040000795c */ /* 0x000fe20000300000 */
.L_x_14:
[----:B------:R-:W-:Y:S02]  /*1190*/  IMAD.U32 R3, RZ, RZ, UR39 ;  /* 0x00000027ff037e24 */ /* 0x000fe4000f8e00ff */
[----:B------:R-:W-:-:S03]  /*11a0*/  IMAD.U32 R0, RZ, RZ, UR38 ;  /* 0x00000026ff007e24 */ /* 0x000fc6000f8e00ff */
[----:B------:R-:W-:Y:S02]  /*11b0*/  LEA R3, R3, UR42, 0x3 ;  /* 0x0000002a03037c11 */ /* 0x000fe4000f8e18ff */
[----:B------:R-:W-:-:S04]  /*11c0*/  SHF.L.U32 R0, R0, 0x1f, RZ ;  /* 0x0000001f00007819 */ /* 0x000fc800000006ff */
[----:B------:R2:W3:Y:S01]  /*11d0*/  SYNCS.PHASECHK.TRANS64.TRYWAIT P1, [R3+URZ], R0 ;  /* 0x00000000030075a7 */ /* 0x0004e2000802017f */
[----:B------:R-:W-:Y:S05]  /*11e0*/  @!P0 BRA `(.L_x_15) ;  /* 0x0000000000048947 */ /* 0x000fea0003800000 */
[----:B------:R-:W-:Y:S01]  /*11f0*/  BPT.TRAP 0x1 ;  /* 0x000000040000795c */ /* 0x000fe20000300000 */
.L_x_15:
[----:B---3--:R-:W-:Y:S05]  /*1200*/  @P1 BRA `(.L_x_16) ;  /* 0x0000000000081947 */ /* 0x008fea0003800000 */
[----:B------:R-:W3:Y:S02]  /*1210*/  SYNCS.PHASECHK.TRANS64.TRYWAIT P1, [R3+URZ], R0 ;  /* 0x00000000030075a7 */ /* 0x000ee4000802017f */
[----:B---3--:R-:W-:Y:S05]  /*1220*/  @!P1 BRA `(.L_x_17) ;  /* 0x000000c0002c9947 */ /* 0x008fea0003800000 */
.L_x_16:
[----:B------:R-:W-:-:S04]  /*1230*/  UISETP.LT.AND UP0, UPT, UR40, 0x1, UPT ;  /* 0x000000012800788c */ /* 0x000fc8000bf01270 */
[----:B------:R-:W-:-:S04]  /*1240*/  USEL UR4, UR40, 0x1, UP0 ;  /* 0x0000000128047887 */ /* 0x000fc80008000000 */
[----:B------:R-:W-:-:S06]  /*1250*/  UIADD3 UR4, UR40, -UR4, URZ ;  /* 0x8000000428047290 */ /* 0x000fcc000fffe03f */
[----:B--23--:R-:W-:Y:S01]  /*1260*/  IMAD.U32 R0, RZ, RZ, UR4 ;  /* 0x00000004ff007e24 */ /* 0x00cfe2000f8e00ff */
[----:B------:R-:W-:Y:S05]  /*1270*/  WARPSYNC.ALL ;  /* 0x0000000000007948 */ /* 0x000fea0003800000 */
[----:B------:R-:W-:Y:S01]  /*1280*/  ISETP.GE.AND P1, PT, R0, 0x1, PT ;  /* 0x000000010000780c */ /* 0x000fe20003f26270 */
[----:B------:R-:W-:Y:S01]  /*1290*/  UIADD3 UR4, UR42, 0xa0100, URZ ;  /* 0x000a01002a047890 */ /* 0x000fe2000fffe03f */
[----:B------:R-:W-:Y:S01]  /*12a0*/  WARPGROUP.ARRIVE ;  /* 0x00000000000079c5 */ /* 0x000fe20000000000 */
[----:B------:R-:W-:Y:S01]  /*12b0*/  UMOV UR9, 0x40000040 ;  /* 0x4000004000097882 */ /* 0x000fe20000000000 */
[----:B------:R-:W-:Y:S01]  /*12c0*/  UMOV UR11, 0x40000040 ;  /* 0x40000040000b7882 */ /* 0x000fe20000000000 */
[----:B------:R-:W-:Y:S01]  /*12d0*/  USHF.R.U32.HI UR4, URZ, 0x4, UR4 ;  /* 0x000000043f047899 */ /* 0x000fe20008011604 */
[----:B------:R-:W-:Y:S01]  /*12e0*/  UMOV UR15, UR11 ;  /* 0x0000000b000f7c82 */ /* 0x000fe20008000000 */
[----:B------:R-:W-:-:S02]  /*12f0*/  UMOV UR13, 0x40000040 ;  /* 0x40000040000d7882 */ /* 0x000fc40000000000 */
[----:B------:R-:W-:Y:S02]  /*1300*/  ULOP3.LUT UR5, UR4, 0x3fff, URZ, 0xc0, !UPT ;  /* 0x00003fff04057892 */ /* 0x000fe4000f8ec03f */
[----:B------:R-:W-:Y:S02]  /*1310*/  ULOP3.LUT UR4, UR41, 0x10000, URZ, 0xfc, !UPT ;  /* 0x0001000029047892 */ /* 0x000fe4000f8efc3f */
[----:B------:R-:W-:Y:S02]  /*1320*/  ULOP3.LUT UR5, UR5, 0x10000, URZ, 0xfc, !UPT ;  /* 0x0001000005057892 */ /* 0x000fe4000f8efc3f */
[----:B------:R-:W-:Y:S02]  /*1330*/  ULEA UR8, UR39, UR4, 0xd ;  /* 0x0000000427087291 */ /* 0x000fe4000f8e683f */
[----:B------:R-:W-:Y:S02]  /*1340*/  ULEA UR6, UR39, UR5, 0xc ;  /* 0x0000000527067291 */ /* 0x000fe4000f8e603f */
[----:B------:R-:W-:-:S05]  /*1350*/  UIADD3 UR12, UR8, 0x400, URZ ;  /* 0x00000400080c7890 */ /* 0x000fca000fffe03f */
[----:B------:R-:W-:Y:S02]  /*1360*/  UMOV UR10, UR6 ;  /* 0x00000006000a7c82 */ /* 0x000fe40008000000 */
[----:B------:R-:W-:Y:S01]  /*1370*/  HGMMA.64x128x8.F32.TF32 R88, gdesc[UR8], RZ, !UPT, gsb0 ;  /* 0x05e00000085879f0 */ /* 0x000fe2000c0028ff */
[----:B------:R-:W-:Y:S02]  /*1380*/  UMOV UR14, UR10 ;  /* 0x0000000a000e7c82 */ /* 0x000fe40008000000 */
[----:B------:R-:W-:Y:S02]  /*1390*/  WARPGROUP.DEPBAR.LE gsb0, 0x0 ;  /* 0x00008000000079c5 */ /* 0x000fe40000010000 */
[----:B------:R-:W-:-:S07]  /*13a0*/  WARPGROUP.ARRIVE ;  /* 0x00000000000079c5 */ /* 0x000fce0000000000 */
[----:B------:R-:W-:Y:S01]  /*13b0*/  HGMMA.64x128x8.F32.TF32 R24, gdesc[UR12], RZ, !UPT, gsb0 ;  /* 0x05e000000c1879f0 */ /* 0x000fe2000c0028ff */
[----:B------:R-:W-:Y:S02]  /*13c0*/  UIADD3 UR12, UR8, 0x2, URZ ;  /* 0x00000002080c7890 */ /* 0x000fe4000fffe03f */
[----:B------:R-:W-:Y:S01]  /*13d0*/  UIADD3 UR14, UR6, 0x2, URZ ;  /* 0x00000002060e7890 */ /* 0x000fe2000fffe03f */
[----:B------:R-:W-:Y:S01]  /*13e0*/  UMOV UR13, 0x40000040 ;  /* 0x40000040000d7882 */ /* 0x000fe20000000000 */
[----:B------:R-:W-:Y:S01]  /*13f0*/  UMOV UR15, 0x40000040 ;  /* 0x40000040000f7882 */ /* 0x000fe20000000000 */
[----:B------:R-:W-:Y:S02]  /*1400*/  WARPGROUP.DEPBAR.LE gsb0, 0x0 ;  /* 0x00008000000079c5 */ /* 0x000fe40000010000 */
[----:B------:R-:W-:-:S06]  /*1410*/  WARPGROUP.ARRIVE ;  /* 0x00000000000079c5 */ /* 0x000fcc0000000000 */
[----:B------:R-:W-:Y:S01]  /*1420*/  HGMMA.64x128x8.F32.TF32 R88, gdesc[UR12], R88, gsb0 ;  /* 0x05e000000c5879f0 */ /* 0x000fe20008002858 */
[----:B------:R-:W-:Y:S01]  /*1430*/  UIADD3 UR12, UR8, 0x402, URZ ;  /* 0x00000402080c7890 */ /* 0x000fe2000fffe03f */
[----:B------:R-:W-:Y:S01]  /*1440*/  UMOV UR13, 0x40000040 ;  /* 0x40000040000d7882 */ /* 0x000fe20000000000 */
[----:B------:R-:W-:Y:S02]  /*1450*/  WARPGROUP.DEPBAR.LE gsb0, 0x0 ;  /* 0x00008000000079c5 */ /* 0x000fe40000010000 */
[----:B------:R-:W-:-:S07]  /*1460*/  WARPGROUP.ARRIVE ;  /* 0x00000000000079c5 */ /* 0x000fce0000000000 */
[----:B------:R-:W-:Y:S01]  /*1470*/  HGMMA.64x128x8.F32.TF32 R24, gdesc[UR12], R24, gsb0 ;  /* 0x05e000000c1879f0 */ /* 0x000fe20008002818 */
        /* <DEDUP_REMOVED lines=167> */
[----:B------:R-:W-:Y:S03]  /*1ef0*/  HGMMA.64x128x8.F32.TF32 R24, gdesc[UR12], R24, gsb0 ;  /* 0x05e000000c1879f0 */ /* 0x000fe60008002818 */
[----:B------:R-:W-:Y:S02]  /*1f00*/  WARPGROUP.DEPBAR.LE gsb0, 0x0 ;  /* 0x00008000000079c5 */ /* 0x000fe40000010000 */
[----:B------:R-:W-:Y:S05]  /*1f10*/  @!P1 BRA `(.L_x_18) ;  /* 0x0000000c00a89947 */ /* 0x000fea0003800000 */
[----:B------:R-:W-:-:S04]  /*1f20*/  UIADD3 UR6, UR39, 0x1, URZ ;  /* 0x0000000127067890 */ /* 0x000fc8000fffe03f */
[----:B------:R-:W-:-:S04]  /*1f30*/  UISETP.NE.AND UP0, UPT, UR6, 0x5, UPT ;  /* 0x000000050600788c */ /* 0x000fc8000bf05270 */
[----:B------:R-:W-:Y:S02]  /*1f40*/  USEL UR7, URZ, 0x1, UP0 ;  /* 0x000000013f077887 */ /* 0x000fe40008000000 */
[----:B------:R-:W-:Y:S02]  /*1f50*/  USEL UR6, UR6, URZ, UP0 ;  /* 0x0000003f06067287 */ /* 0x000fe40008000000 */
[----:B------:R-:W-:-:S06]  /*1f60*/  ULOP3.LUT UR7, UR38, UR7, URZ, 0x3c, !UPT ;  /* 0x0000000726077292 */ /* 0x000fcc000f8e3c3f */
[----:B01----:R-:W-:Y:S01]  /*1f70*/  IMAD.U32 R5, RZ, RZ, UR7 ;  /* 0x00000007ff057e24 */ /* 0x003fe2000f8e00ff */
[----:B------:R-:W-:-:S06]  /*1f80*/  UMOV UR7, UR39 ;  /* 0x0000002700077c82 */ /* 0x000fcc0008000000 */
.L_x_25:
[----:B01----:R-:W-:Y:S05]  /*1f90*/  @!P0 BRA `(.L_x_19) ;  /* 0x0000000000048947 */ /* 0x003fea0003800000 */
[----:B------:R-:W-:Y:S01]  /*1fa0*/  BPT.TRAP 0x1 ;  /* 0x000000040000795c */ /* 0x000fe20000300000 */
.L_x_19:
[----:B------:R-:W0:Y:S01]  /*1fb0*/  S2UR UR9, SR_CgaCtaId ;  /* 0x00000000000979c3 */ /* 0x000e220000008800 */
[----:B------:R-:W-:Y:S01]  /*1fc0*/  UMOV UR8, 0x400 ;  /* 0x0000040000087882 */ /* 0x000fe20000000000 */
[----:B------:R-:W-:Y:S01]  /*1fd0*/  SHF.L.U32 R3, R5, 0x1f, RZ ;  /* 0x0000001f05037819 */ /* 0x000fe200000006ff */
[----:B0-----:R-:W-:-:S04]  /*1fe0*/  ULEA UR8, UR9, UR8, 0x18 ;  /* 0x0000000809087291 */ /* 0x001fc8000f8ec03f */
[----:B------:R-:W-:-:S09]  /*1ff0*/  ULEA UR9, UR6, UR8, 0x3 ;  /* 0x0000000806097291 */ /* 0x000fd2000f8e183f */
[----:B------:R0:W1:Y:S01]  /*2000*/  SYNCS.PHASECHK.TRANS64.TRYWAIT P1, [UR9], R3 ;  /* 0x00000003ff0075a7 */ /* 0x0000620008020149 */
[----:B------:R-:W-:Y:S05]  /*2010*/  @!P0 BRA `(.L_x_20) ;  /* 0x0000000000048947 */ /* 0x000fea0003800000 */
[----:B------:R-:W-:Y:S01]  /*2020*/  BPT.TRAP 0x1 ;  /* 0x000000040000795c */ /* 0x000fe20000300000 */
.L_x_20:
[----:B-1----:R-:W-:Y:S05]  /*2030*/  @P1 BRA `(.L_x_21) ;  /* 0x0000000000081947 */ /* 0x002fea0003800000 */
[----:B------:R-:W1:Y:S02]  /*2040*/  SYNCS.PHASECHK.TRANS64.TRYWAIT P1, [UR9], R3 ;  /* 0x00000003ff0075a7 */ /* 0x000e640008020149 */
[----:B-1----:R-:W-:Y:S05]  /*2050*/  @!P1 BRA `(.L_x_22) ;  /* 0x000000b000b49947 */ /* 0x002fea0003800000 */
.L_x_21:
[----:B------:R-:W-:Y:S01]  /*2060*/  ULEA UR12, UR6, UR5, 0xc ;  /* 0x00000005060c7291 */ /* 0x000fe2000f8e603f */
[----:B------:R-:W-:Y:S01]  /*2070*/  WARPGROUP.ARRIVE ;  /* 0x00000000000079c5 */ /* 0x000fe20000000000 */
[----:B------:R-:W-:Y:S01]  /*2080*/  ULEA UR10, UR6, UR4, 0xd ;  /* 0x00000004060a7291 */ /* 0x000fe2000f8e683f */
[----:B------:R-:W-:Y:S01]  /*2090*/  UMOV UR19, 0x40000040 ;  /* 0x4000004000137882 */ /* 0x000fe20000000000 */
[----:B------:R-:W-:Y:S01]  /*20a0*/  UMOV UR17, 0x40000040 ;  /* 0x4000004000117882 */ /* 0x000fe20000000000 */
[----:B------:R-:W-:Y:S02]  /*20b0*/  UIADD3 UR14, UR12, 0xc06, URZ ;  /* 0x00000c060c0e7890 */ /* 0x000fe4000fffe03f */
[----:B------:R-:W-:Y:S02]  /*20c0*/  UMOV UR18, UR12 ;  /* 0x0000000c00127c82 */ /* 0x000fe40008000000 */
[----:B------:R-:W-:Y:S01]  /*20d0*/  UMOV UR16, UR10 ;  /* 0x0000000a00107c82 */ /* 0x000fe20008000000 */
[----:B------:R-:W-:Y:S01]  /*20e0*/  UMOV UR15, 0x40000040 ;  /* 0x40000040000f7882 */ /* 0x000fe20000000000 */
[----:B------:R-:W-:Y:S01]  /*20f0*/  HGMMA.64x128x8.F32.TF32 R88, gdesc[UR16], R88, gsb0 ;  /* 0x05e00000105879f0 */ /* 0x000fe20008002858 */
[----:B------:R-:W-:Y:S01]  /*2100*/  UIADD3 UR16, UR10, 0x400, URZ ;  /* 0x000004000a107890 */ /* 0x000fe2000fffe03f */
[----:B------:R-:W-:Y:S01]  /*2110*/  UMOV UR17, 0x40000040 ;  /* 0x4000004000117882 */ /* 0x000fe20000000000 */
[----:B------:R-:W-:Y:S01]  /*2120*/  UMOV UR13, 0x40000040 ;  /* 0x40000040000d7882 */ /* 0x000fe20000000000 */
[----:B------:R-:W-:-:S02]  /*2130*/  WARPGROUP.DEPBAR.LE gsb0, 0x0 ;  /* 0x00008000000079c5 */ /* 0x000fc40000010000 */
[----:B------:R-:W-:-:S06]  /*2140*/  WARPGROUP.ARRIVE ;  /* 0x00000000000079c5 */ /* 0x000fcc0000000000 */
        /* <DEDUP_REMOVED lines=161> */
[----:B------:R-:W-:Y:S01]  /*2b60*/  UIADD3 UR12, UR10, 0x1806, URZ ;  /* 0x000018060a0c7890 */ /* 0x000fe2000fffe03f */
        /* <DEDUP_REMOVED lines=9> */
[----:B------:R-:W-:-:S07]  /*2c00*/  WARPGROUP.ARRIVE ;  /* 0x00000000000079c5 */ /* 0x000fce0000000000 */
        /* <DEDUP_REMOVED lines=8> */
[----:B------:R-:W-:Y:S01]  /*2c90*/  BPT.TRAP 0x1 ;  /* 0x000000040000795c */ /* 0x000fe20000300000 */
.L_x_23:
[----:B------:R-:W-:Y:S01]  /*2ca0*/  ULEA UR8, UR7, UR8, 0x3 ;  /* 0x0000000807087291 */ /* 0x000fe2000f8e183f */
[----:B------:R-:W-:-:S03]  /*2cb0*/  ISETP.GT.U32.AND P1, PT, R19, 0x1, PT ;  /* 0x000000011300780c */ /* 0x000fc60003f24070 */
[----:B------:R-:W-:-:S04]  /*2cc0*/  UIADD3 UR8, UR8, 0x28, URZ ;  /* 0x0000002808087890 */ /* 0x000fc8000fffe03f */
[----:B------:R-:W-:-:S09]  /*2cd0*/  UPRMT UR8, URZ, 0x654, UR8 ;  /* 0x000006543f087896 */ /* 0x000fd20008000008 */
[----:B------:R-:W-:Y:S01]  /*2ce0*/  SYNCS.ARRIVE.TRANS64.RED.A1T0 RZ, [UR8], RZ ;  /* 0x000000ffffff79a7 */ /* 0x000fe20008100408 */
[----:B------:R-:W-:Y:S05]  /*2cf0*/  @P1 BRA `(.L_x_24) ;  /* 0x0000000000041947 */ /* 0x000fea0003800000 */
[----:B------:R-:W-:Y:S01]  /*2d00*/  BPT.TRAP 0x1 ;  /* 0x000000040000795c */ /* 0x000fe20000300000 */
.L_x_24:
[----:B------:R-:W-:Y:S01]  /*2d10*/  UIADD3 UR6, UR6, 0x1, URZ ;  /* 0x0000000106067890 */ /* 0x000fe2000fffe03f */
[C---:B------:R-:W-:Y:S01]  /*2d20*/  ISETP.GT.AND P1, PT, R0.reuse, 0x1, PT ;  /* 0x000000010000780c */ /* 0x040fe20003f24270 */
[----:B------:R-:W-:Y:S01]  /*2d30*/  UIADD3 UR7, UR7, 0x1, URZ ;  /* 0x0000000107077890 */ /* 0x000fe2000fffe03f */
[----:B------:R-:W-:Y:S01]  /*2d40*/  VIADD R0, R0, 0xffffffff ;  /* 0xffffffff00007836 */ /* 0x000fe20000000000 */
[----:B------:R-:W-:Y:S02]  /*2d50*/  UISETP.NE.AND UP0, UPT, UR6, 0x5, UPT ;  /* 0x000000050600788c */ /* 0x000fe4000bf05270 */
[----:B------:R-:W-:Y:S02]  /*2d60*/  UISETP.NE.AND UP1, UPT, UR7, 0x5, UPT ;  /* 0x000000050700788c */ /* 0x000fe4000bf25270 */
[----:B------:R-:W-:Y:S02]  /*2d70*/  USEL UR8, URZ, 0x1, UP0 ;  /* 0x000000013f087887 */ /* 0x000fe40008000000 */
[----:B------:R-:W-:-:S02]  /*2d80*/  USEL UR6, UR6, URZ, UP0 ;  /* 0x0000003f06067287 */ /* 0x000fc40008000000 */
[----:B------:R-:W-:Y:S02]  /*2d90*/  USEL UR7, UR7, URZ, UP1 ;  /* 0x0000003f07077287 */ /* 0x000fe40008800000 */
[----:B------:R-:W-:Y:S01]  /*2da0*/  LOP3.LUT R5, R5, UR8, RZ, 0x3c, !PT ;  /* 0x0000000805057c12 */ /* 0x000fe2000f8e3cff */
[----:B------:R-:W-:Y:S09]  /*2db0*/  @P1 BRA `(.L_x_25) ;  /* 0xfffffff000741947 */ /* 0x000ff2000383ffff */
.L_x_18:
[----:B------:R-:W2:Y:S02]  /*2dc0*/  LDC R0, c[0x0][0x28c] ;  /* 0x0000a300ff007b82 */ /* 0x000ea40000000800 */
[----:B--2---:R-:W-:-:S13]  /*2dd0*/  ISETP.GE.AND P1, PT, R0, 0x1, PT ;  /* 0x000000010000780c */ /* 0x004fda0003f26270 */
[----:B------:R-:W-:Y:S05]  /*2de0*/  @!P1 BRA `(.L_x_26) ;  /* 0x0000000000489947 */ /* 0x000fea0003800000 */
[----:B------:R-:W-:Y:S05]  /*2df0*/  @!P0 BRA `(.L_x_27) ;  /* 0x0000000000048947 */ /* 0x000fea0003800000 */
[----:B------:R-:W-:Y:S01]  /*2e00*/  BPT.TRAP 0x1 ;  /* 0x000000040000795c */ /* 0x000fe20000300000 */
.L_x_27:
[----:B------:R-:W2:Y:S01]  /*2e10*/  S2UR UR7, SR_CgaCtaId ;  /* 0x00000000000779c3 */ /* 0x000ea20000008800 */
[----:B------:R-:W-:Y:S01]  /*2e20*/  UISETP.LT.AND UP0, UPT, UR40, 0x1, UPT ;  /* 0x000000012800788c */ /* 0x000fe2000bf01270 */
[----:B------:R-:W-:-:S03]  /*2e30*/  ISETP.GT.U32.AND P0, PT, R19, 0x1, PT ;  /* 0x000000011300780c */ /* 0x000fc60003f04070 */
[----:B------:R-:W-:-:S04]  /*2e40*/  USEL UR6, UR40, 0x1, UP0 ;  /* 0x0000000128067887 */ /* 0x000fc80008000000 */
[----:B------:R-:W-:-:S04]  /*2e50*/  UIADD3 UR6, UR39, UR40, -UR6 ;  /* 0x0000002827067290 */ /* 0x000fc8000fffe806 */
[----:B------:R-:W-:-:S04]  /*2e60*/  UIMAD.WIDE.U32 UR4, UR6, -0x33333333, URZ ;  /* 0xcccccccd060478a5 */ /* 0x000fc8000f8e003f */
[----:B------:R-:W-:-:S03]  /*2e70*/  USHF.R.U32.HI UR4, URZ, 0x2, UR5 ;  /* 0x000000023f047899 */ /* 0x000fc60008011605 */
[----:B------:R-:W-:Y:S01]  /*2e80*/  UMOV UR5, 0x400 ;  /* 0x0000040000057882 */ /* 0x000fe20000000000 */
[----:B------:R-:W-:Y:S02]  /*2e90*/  UIMAD UR6, UR4, -0x5, UR6 ;  /* 0xfffffffb040678a4 */ /* 0x000fe4000f8e0206 */
[----:B--2---:R-:W-:-:S04]  /*2ea0*/  ULEA UR5, UR7, UR5, 0x18 ;  /* 0x0000000507057291 */ /* 0x004fc8000f8ec03f */
[----:B------:R-:W-:-:S04]  /*2eb0*/  ULEA UR6, UR6, UR5, 0x3 ;  /* 0x0000000506067291 */ /* 0x000fc8000f8e183f */
[----:B------:R-:W-:-:S04]  /*2ec0*/  UIADD3 UR6, UR6, 0x28, URZ ;  /* 0x0000002806067890 */ /* 0x000fc8000fffe03f */
[----:B------:R-:W-:-:S09]  /*2ed0*/  UPRMT UR6, URZ, 0x654, UR6 ;  /* 0x000006543f067896 */ /* 0x000fd20008000006 */
[----:B------:R-:W-:Y:S01]  /*2ee0*/  SYNCS.ARRIVE.TRANS64.RED.A1T0 RZ, [UR6], RZ ;  /* 0x000000ffffff79a7 */ /* 0x000fe20008100406 */
[----:B------:R-:W-:Y:S05]  /*2ef0*/  @P0 BRA `(.L_x_26) ;  /* 0x0000000000040947 */ /* 0x000fea0003800000 */
[----:B------:R-:W-:Y:S01]  /*2f00*/  BPT.TRAP 0x1 ;  /* 0x000000040000795c */ /* 0x000fe20000300000 */
.L_x_26:
[----:B------:R-:W2:Y:S01]  /*2f10*/  LDC R6, c[0x0][0x288] ;  /* 0x0000a200ff067b82 */ /* 0x000ea20000000800 */
[----:B01----:R-:W-:Y:S01]  /*2f20*/  LOP3.LUT R4, R18, 0x60, RZ, 0xc0, !PT ;  /* 0x0000006012047812 */ /* 0x003fe200078ec0ff */
[----:B------:R-:W-:Y:S01]  /*2f30*/  IMAD.SHL.U32 R13, R153, 0x80, RZ ;  /* 0x00000080990d7824 */ /* 0x000fe200078e00ff */
[----:B------:R-:W-:Y:S01]  /*2f40*/  UIADD3 UR39, UR40, UR39, URZ ;  /* 0x0000002728277290 */ /* 0x000fe2000fffe03f */
[----:B------:R-:W-:Y:S01]  /*2f50*/  SHF.R.U32.HI R3, RZ, 0x2, R18 ;  /* 0x00000002ff037819 */ /* 0x000fe20000011612 */
[----:B------:R-:W-:Y:S01]  /*2f60*/  IMAD.SHL.U32 R15, R152, 0x100, RZ ;  /* 0x00000100980f7824 */ /* 0x000fe200078e00ff */
[----:B------:R-:W-:Y:S01]  /*2f70*/  SHF.R.U32.HI R10, RZ, 0x1, R4 ;  /* 0x00000001ff0a7819 */ /* 0x000fe20000011604 */
[----:B------:R-:W-:Y:S01]  /*2f80*/  UISETP.GT.U32.AND UP0, UPT, UR39, 0x4, UPT ;  /* 0x000000042700788c */ /* 0x000fe2000bf04070 */
[----:B------:R-:W-:Y:S01]  /*2f90*/  LOP3.LUT R4, R18, 0x3, RZ, 0xc0, !PT ;  /* 0x0000000312047812 */ /* 0x000fe200078ec0ff */
[----:B------:R-:W-:Y:S01]  /*2fa0*/  ULDC UR7, c[0x0][0x284] ;  /* 0x0000a10000077ab9 */ /* 0x000fe20000000800 */
[----:B------:R-:W-:Y:S01]  /*2fb0*/  LOP3.LUT R0, R22, 0x1, RZ, 0xc0, !PT ;  /* 0x0000000116007812 */ /* 0x000fe200078ec0ff */
[----:B------:R-:W-:Y:S01]  /*2fc0*/  UISETP.LT.U32.AND UP0, UPT, UR40, 0x5, UP0 ;  /* 0x000000052800788c */ /* 0x000fe20008701070 */
[----:B------:R-:W-:Y:S01]  /*2fd0*/  LOP3.LUT R3, R3, 0x7, RZ, 0xc0, !PT ;  /* 0x0000000703037812 */ /* 0x000fe200078ec0ff */
[----:B------:R-:W-:Y:S01]  /*2fe0*/  UISETP.GE.U32.AND UP1, UPT, UR40, 0x5, UPT ;  /* 0x000000052800788c */ /* 0x000fe2000bf26070 */
[----:B------:R-:W-:Y:S01]  /*2ff0*/  SHF.R.S32.HI R21, RZ, 0x1f, R23 ;  /* 0x0000001fff157819 */ /* 0x000fe20000011417 */
[----:B------:R-:W-:Y:S01]  /*3000*/  IMAD.SHL.U32 R8, R0, 0x40, RZ ;  /* 0x0000004000087824 */ /* 0x000fe200078e00ff */
[----:B------:R-:W-:Y:S01]  /*3010*/  IADD3 R5, RZ, -R10, -R3 ;  /* 0x8000000aff057210 */ /* 0x000fe20007ffe803 */
[----:B------:R-:W-:Y:S01]  /*3020*/  ULDC.64 UR8, c[0x0][0x5d0] ;  /* 0x0001740000087ab9 */ /* 0x000fe20000000a00 */
[----:B------:R-:W-:-:S02]  /*3030*/  UIMAD.WIDE.U32 UR4, UR39, -0x33333333, URZ ;  /* 0xcccccccd270478a5 */ /* 0x000fc4000f8e003f */
[----:B------:R-:W-:Y:S01]  /*3040*/  USEL UR6, URZ, 0x1, !UP0 ;  /* 0x000000013f067887 */ /* 0x000fe2000c000000 */
[----:B------:R-:W-:Y:S01]  /*3050*/  LOP3.LUT R3, R8, 0x40, R3, 0xe2, !PT ;  /* 0x0000004008037812 */ /* 0x000fe200078ee203 */
[----:B------:R-:W-:Y:S01]  /*3060*/  IMAD.WIDE R8, R152, 0x100, RZ ;  /* 0x0000010098087825 */ /* 0x000fe200078e02ff */
[----:B------:R-:W-:Y:S01]  /*3070*/  USHF.R.U32.HI UR4, URZ, 0x2, UR5 ;  /* 0x000000023f047899 */ /* 0x000fe20008011605 */
[----:B--2---:R-:W-:Y:S01]  /*3080*/  ISETP.GE.AND P0, PT, R13, R6, PT ;  /* 0x000000060d00720c */ /* 0x004fe20003f06270 */
[----:B------:R-:W-:Y:S01]  /*3090*/  ULOP3.LUT UR38, UR38, UR6, URZ, 0x3c, !UPT ;  /* 0x0000000626267292 */ /* 0x000fe2000f8e3c3f */
[----:B------:R-:W-:Y:S01]  /*30a0*/  IMAD R12, R4, -0x2, R6 ;  /* 0xfffffffe040c7824 */ /* 0x000fe200078e0206 */
[----:B------:R-:W-:Y:S01]  /*30b0*/  LOP3.LUT R153, R8, R3, R10, 0xfe, !PT ;  /* 0x0000000308997212 */ /* 0x000fe200078efe0a */
[----:B------:R-:W-:Y:S01]  /*30c0*/  IMAD.SHL.U32 R6, R18, 0x2, RZ ;  /* 0x0000000212067824 */ /* 0x000fe200078e00ff */
[----:B------:R-:W-:Y:S01]  /*30d0*/  ISETP.GE.OR P0, PT, R15, UR7, P0 ;  /* 0x000000070f007c0c */ /* 0x000fe20008706670 */
[----:B------:R-:W-:Y:S01]  /*30e0*/  IMAD R4, R21, UR8, RZ ;  /* 0x0000000815047c24 */ /* 0x000fe2000f8e02ff */
[----:B------:R-:W-:Y:S01]  /*30f0*/  UIMAD UR39, UR4, -0x5, UR39 ;  /* 0xfffffffb042778a4 */ /* 0x000fe2000f8e0227 */
[----:B------:R-:W-:Y:S01]  /*3100*/  IMAD R0, R0, -0x40, R5 ;  /* 0xffffffc000007824 */ /* 0x000fe200078e0205 */
[----:B------:R-:W-:Y:S01]  /*3110*/  LOP3.LUT R6, R13, 0x6, R6, 0xf8, !PT ;  /* 0x000000060d067812 */ /* 0x000fe200078ef806 */
[----:B------:R-:W-:Y:S01]  /*3120*/  IMAD R11, R23, UR9, R4 ;  /* 0x00000009170b7c24 */ /* 0x000fe2000f8e0204 */
[----:B------:R-:W-:Y:S01]  /*3130*/  @UP1 ULOP3.LUT UR38, UR38, 0x1, UR4, 0x78, !UPT ;  /* 0x0000000126261892 */ /* 0x000fe2000f8e7804 */
[----:B------:R-:W-:Y:S01]  /*3140*/  IMAD.MOV.U32 R152, RZ, RZ, -0x1 ;  /* 0xffffffffff987424 */ /* 0x000fe200078e00ff */
[----:B------:R-:W-:-:S02]  /*3150*/  SHF.R.S32.HI R7, RZ, 0x1f, R6 ;  /* 0x0000001fff077819 */ /* 0x000fc40000011406 */
[----:B------:R-:W-:Y:S01]  /*3160*/  IADD3 R3, -R15, UR7, R0 ;  /* 0x000000070f037c10 */ /* 0x000fe2000fffe100 */
[----:B------:R-:W-:Y:S02]  /*3170*/  IMAD.IADD R0, R12, 0x1, -R13 ;  /* 0x000000010c007824 */ /* 0x000fe400078e0a0d */
[----:B------:R-:W-:-:S04]  /*3180*/  IMAD.WIDE.U32 R4, R23, UR8, R6 ;  /* 0x0000000817047c25 */ /* 0x000fc8000f8e0006 */
[----:B------:R-:W-:Y:S02]  /*3190*/  IMAD.IADD R11, R5, 0x1, R11 ;  /* 0x00000001050b7824 */ /* 0x000fe400078e020b */
[----:B------:R-:W-:Y:S01]  /*31a0*/  IMAD.MOV.U32 R10, RZ, RZ, R4 ;  /* 0x000000ffff0a7224 */ /* 0x000fe200078e0004 */
[----:B------:R-:W-:Y:S06]  /*31b0*/  @P0 BRA `(.L_x_28) ;  /* 0x0000008000640947 */ /* 0x000fec0003800000 */
[----:B------:R-:W0:Y:S01]  /*31c0*/  LDC.64 R4, c[0x0][0x5c8] ;  /* 0x00017200ff047b82 */ /* 0x000e220000000a00 */
[----:B-----5:R-:W-:Y:S01]  /*31d0*/  FSETP.NEU.AND P0, PT, R155, RZ, PT ;  /* 0x000000ff9b00720b */ /* 0x020fe20003f0d000 */
[----:B------:R-:W-:Y:S01]  /*31e0*/  BSSY B0, `(.L_x_28) ;  /* 0x0000816000007945 */ /* 0x000fe20003800000 */
[----:B------:R-:W-:-:S04]  /*31f0*/  ISETP.GT.AND P3, PT, R3, RZ, PT ;  /* 0x000000ff0300720c */ /* 0x000fc80003f64270 */
[----:B------:R-:W-:Y:S01]  /*3200*/  ISETP.GT.AND P2, PT, R0, RZ, P3 ;  /* 0x000000ff0000720c */ /* 0x000fe20001f44270 */
[-C--:B0-----:R-:W-:Y:S02]  /*3210*/  IMAD R12, R9, R4.reuse, RZ ;  /* 0x00000004090c7224 */ /* 0x081fe400078e02ff */
[----:B------:R-:W-:-:S04]  /*3220*/  IMAD.WIDE.U32 R168, R153, R4, R10 ;  /* 0x0000000499a87225 */ /* 0x000fc800078e000a */
[----:B------:R-:W-:-:S04]  /*3230*/  IMAD R11, R153, R5, R12 ;  /* 0x00000005990b7224 */ /* 0x000fc800078e020c */
[----:B------:R-:W-:Y:S01]  /*3240*/  IMAD.IADD R171, R169, 0x1, R11 ;  /* 0x00000001a9ab7824 */ /* 0x000fe200078e020b */
[----:B------:R-:W-:Y:S06]  /*3250*/  @!P0 BRA `(.L_x_29) ;  /* 0x0000005c00148947 */ /* 0x000fec0003800000 */
[----:B------:R-:W0:Y:S01]  /*3260*/  LDC.64 R12, c[0x0][0x5b8] ;  /* 0x00016e00ff0c7b82 */ /* 0x000e220000000a00 */
[----:B------:R-:W-:-:S07]  /*3270*/  ULDC.64 UR4, c[0x0][0x5c0] ;  /* 0x0001700000047ab9 */ /* 0x000fce0000000a00 */
[----:B------:R-:W1:Y:S08]  /*3280*/  LDC.64 R14, c[0x0][0x5b0] ;  /* 0x00016c00ff0e7b82 */ /* 0x000e700000000a00 */
[----:B------:R-:W2:Y:S01]  /*3290*/  LDC.64 R10, c[0x0][0x5a8] ;  /* 0x00016a00ff0a7b82 */ /* 0x000ea20000000a00 */
[----:B0-----:R-:W-:-:S04]  /*32a0*/  IMAD R20, R21, R12, RZ ;  /* 0x0000000c15147224 */ /* 0x001fc800078e02ff */
[C---:B------:R-:W-:Y:S02]  /*32b0*/  IMAD R13, R23.reuse, R13, R20 ;  /* 0x0000000d170d7224 */ /* 0x040fe400078e0214 */
[----:B------:R-:W-:-:S04]  /*32c0*/  IMAD.WIDE.U32 R20, R23, R12, R6 ;  /* 0x0000000c17147225 */ /* 0x000fc800078e0006 */
[----:B-1----:R-:W-:Y:S02]  /*32d0*/  IMAD R156, R9, R14, RZ ;  /* 0x0000000e099c7224 */ /* 0x002fe400078e02ff */
[----:B------:R-:W-:Y:S02]  /*32e0*/  IMAD.IADD R157, R21, 0x1, R13 ;  /* 0x00000001159d7824 */ /* 0x000fe400078e020d */
[----:B------:R-:W-:Y:S02]  /*32f0*/  IMAD R173, R153, R15, R156 ;  /* 0x0000000f99ad7224 */ /* 0x000fe400078e029c */
[----:B------:R-:W-:-:S04]  /*3300*/  IMAD.MOV.U32 R156, RZ, RZ, R20 ;  /* 0x000000ffff9c7224 */ /* 0x000fc800078e0014 */
[----:B------:R-:W-:-:S04]  /*3310*/  IMAD.WIDE.U32 R158, R153, R14, R156 ;  /* 0x0000000e999e7225 */ /* 0x000fc800078e009c */
[----:B------:R-:W-:Y:S01]  /*3320*/  IMAD.IADD R159, R159, 0x1, R173 ;  /* 0x000000019f9f7824 */ /* 0x000fe200078e02ad */
[----:B--2---:R-:W-:-:S04]  /*3330*/  LEA R160, P0, R158, R10, 0x2 ;  /* 0x0000000a9ea07211 */ /* 0x004fc800078010ff */
[----:B------:R-:W-:-:S05]  /*3340*/  LEA.HI.X R161, R158, R11, R159, 0x2, P0 ;  /* 0x0000000b9ea17211 */ /* 0x000fca00000f149f */
[----:B------:R0:W2:Y:S01]  /*3350*/  @P2 LDG.E.LTC128B R167, desc[UR36][R160.64] ;  /* 0x00000024a0a72981 */ /* 0x0000a2000c1e1920 */
[----:B------:R-:W-:Y:S01]  /*3360*/  LEA R158, P0, R168, UR4, 0x2 ;  /* 0x00000004a89e7c11 */ /* 0x000fe2000f8010ff */
[----:B------:R-:W-:Y:S01]  /*3370*/  IMAD.WIDE.U32 R162, R153, R14, R6 ;  /* 0x0000000e99a27225 */ /* 0x000fe200078e0006 */
[----:B------:R-:W-:Y:S01]  /*3380*/  ISETP.GT.AND P1, PT, R0, 0x1, P3 ;  /* 0x000000010000780c */ /* 0x000fe20001f24270 */
[----:B------:R-:W-:Y:S01]  /*3390*/  BSSY B1, `(.L_x_30) ;  /* 0x0000011000017945 */ /* 0x000fe20003800000 */
[----:B------:R-:W-:Y:S01]  /*33a0*/  LEA.HI.X R159, R168, UR5, R171, 0x2, P0 ;  /* 0x00000005a89f7c11 */ /* 0x000fe200080f14ab */
[----:B------:R-:W-:Y:S01]  /*33b0*/  IMAD.IADD R163, R173, 0x1, R163 ;  /* 0x00000001ada37824 */ /* 0x000fe200078e02a3 */
[C---:B0-----:R-:W-:Y:S01]  /*33c0*/  SHF.L.U64.HI R161, R14.reuse, 0x3, R15 ;  /* 0x000000030ea17819 */ /* 0x041fe2000001020f */
[----:B------:R-:W-:-:S04]  /*33d0*/  IMAD.SHL.U32 R160, R14, 0x8, RZ ;  /* 0x000000080ea07824 */ /* 0x000fc800078e00ff */
[----:B------:R-:W-:Y:S01]  /*33e0*/  IMAD.WIDE.U32 R170, R153, R14, R160 ;  /* 0x0000000e99aa7225 */ /* 0x000fe200078e00a0 */
[----:B--2---:R-:W-:-:S05]  /*33f0*/  LOP3.LUT R164, R167, 0xffffe000, RZ, 0xc0, !PT ;  /* 0xffffe000a7a47812 */ /* 0x004fca00078ec0ff */
[----:B------:R-:W-:Y:S01]  /*3400*/  FMUL R169, R164, R155 ;  /* 0x0000009ba4a97220 */ /* 0x000fe20000400000 */
[----:B------:R-:W-:-:S04]  /*3410*/  IMAD.WIDE.U32 R164, R23, R12, R162 ;  /* 0x0000000c17a47225 */ /* 0x000fc800078e00a2 */
[----:B------:R-:W-:Y:S01]  /*3420*/  FFMA R169, R88, R154, R169 ;  /* 0x0000009a58a97223 */ /* 0x000fe200000000a9 */
[----:B------:R-:W-:Y:S01]  /*3430*/  IMAD.IADD R88, R13, 0x1, R165 ;  /* 0x000000010d587824 */ /* 0x000fe200078e02a5 */
[----:B------:R-:W-:-:S03]  /*3440*/  LEA R162, P0, R164, R10, 0x2 ;  /* 0x0000000aa4a27211 */ /* 0x000fc600078010ff */
[----:B------:R-:W-:Y:S02]  /*3450*/  F2FP.TF32.F32.PACK_B R169, R169 ;  /* 0x000000a9ffa9723e */ /* 0x000fe400024050ff */
[----:B------:R-:W-:-:S03]  /*3460*/  LEA.HI.X R163, R164, R11, R88, 0x2, P0 ;  /* 0x0000000ba4a37211 */ /* 0x000fc600000f1458 */
[----:B------:R0:W-:Y:S01]  /*3470*/  @P2 STG.E desc[UR36][R158.64], R169 ;  /* 0x000000a99e002986 */ /* 0x0001e2000c101924 */
[----:B------:R-:W-:Y:S05]  /*3480*/  @!P1 BRA `(.L_x_31) ;  /* 0x0000000000049947 */ /* 0x000fea0003800000 */
[----:B------:R1:W5:Y:S02]  /*3490*/  LDG.E.LTC128B R167, desc[UR36][R162.64+0x4] ;  /* 0x00000424a2a77981 */ /* 0x000364000c1e1920 */
.L_x_31:
[----:B------:R-:W-:Y:S05]  /*34a0*/  BSYNC B1 ;  /* 0x0000000000017941 */ /* 0x000fea0003800000 */
.L_x_30:
[----:B-----5:R-:W-:Y:S01]  /*34b0*/  LOP3.LUT R88, R167, 0xffffe000, RZ, 0xc0, !PT ;  /* 0xffffe000a7587812 */ /* 0x020fe200078ec0ff */
[----:B0-----:R-:W-:Y:S01]  /*34c0*/  IMAD.IADD R169, R173, 0x1, R171 ;  /* 0x00000001ada97824 */ /* 0x001fe200078e02ab */
[----:B------:R-:W-:Y:S01]  /*34d0*/  ISETP.GT.AND P0, PT, R3, 0x8, PT ;  /* 0x000000080300780c */ /* 0x000fe20003f04270 */
[----:B------:R-:W-:Y:S01]  /*34e0*/  IMAD.MOV.U32 R172, RZ, RZ, R167 ;  /* 0x000000ffffac7224 */ /* 0x000fe200078e00a7 */
[----:B------:R-:W-:Y:S01]  /*34f0*/  IADD3 R164, P4, R20, R170, RZ ;  /* 0x000000aa14a47210 */ /* 0x000fe20007f9e0ff */
[----:B------:R-:W-:Y:S01]  /*3500*/  FMUL R88, R88, R155 ;  /* 0x0000009b58587220 */ /* 0x000fe20000400000 */
[----:B------:R-:W-:-:S03]  /*3510*/  ISETP.GT.AND P2, PT, R0, RZ, P0 ;  /* 0x000000ff0000720c */ /* 0x000fc60000744270 */
[----:B------:R-:W-:Y:S01]  /*3520*/  FFMA R173, R89, R154, R88 ;  /* 0x0000009a59ad7223 */ /* 0x000fe20000000058 */
[----:B------:R-:W-:Y:S01]  /*3530*/  IMAD.X R165, R169, 0x1, R157, P4 ;  /* 0x00000001a9a57824 */ /* 0x000fe200020e069d */
[----:B------:R-:W-:-:S03]  /*3540*/  LEA R88, P4, R164, R10, 0x2 ;  /* 0x0000000aa4587211 */ /* 0x000fc600078810ff */
[----:B------:R-:W-:Y:S02]  /*3550*/  F2FP.TF32.F32.PACK_B R173, R173 ;  /* 0x000000adffad723e */ /* 0x000fe400024050ff */
[----:B------:R-:W-:-:S03]  /*3560*/  LEA.HI.X R89, R164, R11, R165, 0x2, P4 ;  /* 0x0000000ba4597211 */ /* 0x000fc600020f14a5 */
[----:B------:R0:W-:Y:S04]  /*3570*/  @P1 STG.E desc[UR36][R158.64+0x4], R173 ;  /* 0x000004ad9e001986 */ /* 0x0001e8000c101924 */
[----:B------:R2:W3:Y:S01]  /*3580*/  @P2 LDG.E.LTC128B R172, desc[UR36][R88.64] ;  /* 0x0000002458ac2981 */ /* 0x0004e2000c1e1920 */
[----:B------:R-:W-:Y:S01]  /*3590*/  IMAD.SHL.U32 R165, R4, 0x20, RZ ;  /* 0x0000002004a57824 */ /* 0x000fe200078e00ff */
[----:B------:R-:W-:Y:S01]  /*35a0*/  IADD3 R170, P1, R6, R170, RZ ;  /* 0x000000aa06aa7210 */ /* 0x000fe20007f3e0ff */
[----:B------:R-:W-:Y:S03]  /*35b0*/  BSSY B1, `(.L_x_32) ;  /* 0x0000011000017945 */ /* 0x000fe60003800000 */
[----:B------:R-:W-:Y:S01]  /*35c0*/  IADD3 R168, P4, R165, R158, RZ ;  /* 0x0000009ea5a87210 */ /* 0x000fe20007f9e0ff */
[----:B------:R-:W-:Y:S01]  /*35d0*/  IMAD.X R171, R7, 0x1, R169, P1 ;  /* 0x0000000107ab7824 */ /* 0x000fe200008e06a9 */
[----:B------:R-:W-:Y:S01]  /*35e0*/  ISETP.GT.AND P1, PT, R0, 0x1, P0 ;  /* 0x000000010000780c */ /* 0x000fe20000724270 */
[----:B------:R-:W-:-:S03]  /*35f0*/  IMAD.WIDE.U32 R170, R23, R12, R170 ;  /* 0x0000000c17aa7225 */ /* 0x000fc600078e00aa */
[----:B--2---:R-:W-:Y:S02]  /*3600*/  LEA R88, P5, R170, R10, 0x2 ;  /* 0x0000000aaa587211 */ /* 0x004fe400078a10ff */
[----:B---3--:R-:W-:-:S05]  /*3610*/  LOP3.LUT R164, R172, 0xffffe000, RZ, 0xc0, !PT ;  /* 0xffffe000aca47812 */ /* 0x008fca00078ec0ff */
[----:B------:R-:W-:-:S04]  /*3620*/  FMUL R167, R164, R155 ;  /* 0x0000009ba4a77220 */ /* 0x000fc80000400000 */
[----:B------:R-:W-:Y:S01]  /*3630*/  FFMA R175, R90, R154, R167 ;  /* 0x0000009a5aaf7223 */ /* 0x000fe200000000a7 */
[----:B------:R-:W-:Y:S01]  /*3640*/  SHF.L.U64.HI R167, R4, 0x5, R5 ;  /* 0x0000000504a77819 */ /* 0x000fe20000010205 */
[----:B------:R-:W-:-:S03]  /*3650*/  IMAD.IADD R90, R13, 0x1, R171 ;  /* 0x000000010d5a7824 */ /* 0x000fc600078e02ab */
[----:B------:R-:W-:Y:S01]  /*3660*/  F2FP.TF32.F32.PACK_B R175, R175 ;  /* 0x000000afffaf723e */ /* 0x000fe200024050ff */
[----:B------:R-:W-:Y:S01]  /*3670*/  IMAD.X R169, R167, 0x1, R159, P4 ;  /* 0x00000001a7a97824 */ /* 0x000fe200020e069f */
[----:B------:R-:W-:-:S04]  /*3680*/  LEA.HI.X R89, R170, R11, R90, 0x2, P5 ;  /* 0x0000000baa597211 */ /* 0x000fc800028f145a */
[----:B------:R0:W-:Y:S01]  /*3690*/  @P2 STG.E desc[UR36][R168.64], R175 ;  /* 0x000000afa8002986 */ /* 0x0001e2000c101924 */
[----:B------:R-:W-:Y:S05]  /*36a0*/  @!P1 BRA `(.L_x_33) ;  /* 0x0000000000049947 */ /* 0x000fea0003800000 */
[----:B------:R2:W5:Y:S02]  /*36b0*/  LDG.E.LTC128B R172, desc[UR36][R88.64+0x4] ;  /* 0x0000042458ac7981 */ /* 0x000564000c1e1920 */
.L_x_33:
[----:B------:R-:W-:Y:S05]  /*36c0*/  BSYNC B1 ;  /* 0x0000000000017941 */ /* 0x000fea0003800000 */
.L_x_32:
[----:B-----5:R-:W-:Y:S01]  /*36d0*/  LOP3.LUT R90, R172, 0xffffe000, RZ, 0xc0, !PT ;  /* 0xffffe000ac5a7812 */ /* 0x020fe200078ec0ff */
[----:B------:R-:W-:Y:S01]  /*36e0*/  BSSY B1, `(.L_x_34) ;  /* 0x000000a000017945 */ /* 0x000fe20003800000 */
[----:B------:R-:W-:-:S03]  /*36f0*/  ISETP.GT.AND P2, PT, R0, 0x8, P3 ;  /* 0x000000080000780c */ /* 0x000fc60001f44270 */
[----:B------:R-:W-:-:S04]  /*3700*/  FMUL R90, R90, R155 ;  /* 0x0000009b5a5a7220 */ /* 0x000fc80000400000 */
[----:B------:R-:W-:Y:S01]  /*3710*/  FFMA R171, R91, R154, R90 ;  /* 0x0000009a5bab7223 */ /* 0x000fe2000000005a */
[----:B------:R-:W-:Y:S02]  /*3720*/  @P1 IMAD.MOV.U32 R90, RZ, RZ, R168 ;  /* 0x000000ffff5a1224 */ /* 0x000fe400078e00a8 */
[----:B------:R-:W-:Y:S02]  /*3730*/  @P1 IMAD.MOV.U32 R91, RZ, RZ, R169 ;  /* 0x000000ffff5b1224 */ /* 0x000fe400078e00a9 */
[----:B------:R-:W-:-:S05]  /*3740*/  F2FP.TF32.F32.PACK_B R171, R171 ;  /* 0x000000abffab723e */ /* 0x000fca00024050ff */
[----:B------:R3:W-:Y:S01]  /*3750*/  @P1 STG.E desc[UR36][R90.64+0x4], R171 ;  /* 0x000004ab5a001986 */ /* 0x0007e2000c101924 */
[----:B------:R-:W-:Y:S05]  /*3760*/  @!P2 BRA `(.L_x_35) ;  /* 0x000000000004a947 */ /* 0x000fea0003800000 */
[----:B------:R4:W5:Y:S02]  /*3770*/  LDG.E.LTC128B R172, desc[UR36][R162.64+0x20] ;  /* 0x00002024a2ac7981 */ /* 0x000964000c1e1920 */
.L_x_35:
[----:B------:R-:W-:Y:S05]  /*3780*/  BSYNC B1 ;  /* 0x0000000000017941 */ /* 0x000fea0003800000 */
.L_x_34:
[----:B---3-5:R-:W-:Y:S01]  /*3790*/  LOP3.LUT R90, R172, 0xffffe000, RZ, 0xc0, !PT ;  /* 0xffffe000ac5a7812 */ /* 0x028fe200078ec0ff */
[----:B------:R-:W-:Y:S01]  /*37a0*/  BSSY B1, `(.L_x_36) ;  /* 0x000000a000017945 */ /* 0x000fe20003800000 */
[----:B------:R-:W-:-:S03]  /*37b0*/  ISETP.GT.AND P1, PT, R0, 0x9, P3 ;  /* 0x000000090000780c */ /* 0x000fc60001f24270 */
[----:B------:R-:W-:Y:S01]  /*37c0*/  FMUL R91, R90, R155 ;  /* 0x0000009b5a5b7220 */ /* 0x000fe20000400000 */
[----:B------:R-:W-:-:S03]  /*37d0*/  @P2 IMAD.MOV.U32 R90, RZ, RZ, R158 ;  /* 0x000000ffff5a2224 */ /* 0x000fc600078e009e */
[----:B------:R-:W-:Y:S01]  /*37e0*/  FFMA R171, R92, R154, R91 ;  /* 0x0000009a5cab7223 */ /* 0x000fe2000000005b */
[----:B------:R-:W-:-:S04]  /*37f0*/  @P2 IMAD.MOV.U32 R91, RZ, RZ, R159 ;  /* 0x000000ffff5b2224 */ /* 0x000fc800078e009f */
[----:B------:R-:W-:-:S05]  /*3800*/  F2FP.TF32.F32.PACK_B R171, R171 ;  /* 0x000000abffab723e */ /* 0x000fca00024050ff */
[----:B------:R3:W-:Y:S01]  /*3810*/  @P2 STG.E desc[UR36][R90.64+0x20], R171 ;  /* 0x000020ab5a002986 */ /* 0x0007e2000c101924 */
[----:B------:R-:W-:Y:S05]  /*3820*/  @!P1 BRA `(.L_x_37) ;  /* 0x0000000000049947 */ /* 0x000fea0003800000 */
[----:B------:R0:W5:Y:S02]  /*3830*/  LDG.E.LTC128B R172, desc[UR36][R162.64+0x24] ;  /* 0x00002424a2ac7981 */ /* 0x000164000c1e1920 */
.L_x_37:
[----:B------:R-:W-:Y:S05]  /*3840*/  BSYNC B1 ;  /* 0x0000000000017941 */ /* 0x000fea0003800000 */
.L_x_36:
[----:B---3-5:R-:W-:Y:S01]  /*3850*/  LOP3.LUT R90, R172, 0xffffe000, RZ, 0xc0, !PT ;  /* 0xffffe000ac5a7812 */ /* 0x028fe200078ec0ff */
[----:B------:R-:W-:Y:S01]  /*3860*/  @P1 IMAD.MOV.U32 R91, RZ, RZ, R159 ;  /* 0x000000ffff5b1224 */ /* 0x000fe200078e009f */
[----:B------:R-:W-:Y:S01]  /*3870*/  ISETP.GT.AND P2, PT, R0, 0x8, P0 ;  /* 0x000000080000780c */ /* 0x000fe20000744270 */
[----:B------:R-:W-:Y:S02]  /*3880*/  BSSY B1, `(.L_x_38) ;  /* 0x0000008000017945 */ /* 0x000fe40003800000 */
[----:B------:R-:W-:-:S04]  /*3890*/  FMUL R90, R90, R155 ;  /* 0x0000009b5a5a7220 */ /* 0x000fc80000400000 */
[----:B------:R-:W-:Y:S01]  /*38a0*/  FFMA R93, R93, R154, R90 ;  /* 0x0000009a5d5d7223 */ /* 0x000fe2000000005a */
[----:B------:R-:W-:-:S04]  /*38b0*/  @P1 IMAD.MOV.U32 R90, RZ, RZ, R158 ;  /* 0x000000ffff5a1224 */ /* 0x000fc800078e009e */
[----:B------:R-:W-:-:S05]  /*38c0*/  F2FP.TF32.F32.PACK_B R93, R93 ;  /* 0x0000005dff5d723e */ /* 0x000fca00024050ff */
[----:B------:R3:W-:Y:S01]  /*38d0*/  @P1 STG.E desc[UR36][R90.64+0x24], R93 ;  /* 0x0000245d5a001986 */ /* 0x0007e2000c101924 */
[----:B------:R-:W-:Y:S05]  /*38e0*/  @!P2 BRA `(.L_x_39) ;  /* 0x000000000004a947 */ /* 0x000fea0003800000 */
[----:B------:R0:W5:Y:S02]  /*38f0*/  LDG.E.LTC128B R172, desc[UR36][R88.64+0x20] ;  /* 0x0000202458ac7981 */ /* 0x000164000c1e1920 */
.L_x_39:
[----:B------:R-:W-:Y:S05]  /*3900*/  BSYNC B1 ;  /* 0x0000000000017941 */ /* 0x000fea0003800000 */
.L_x_38:
        /* <DEDUP_REMOVED lines=11> */
.L_x_41:
[----:B------:R-:W-:Y:S05]  /*39c0*/  BSYNC B1 ;  /* 0x0000000000017941 */ /* 0x000fea0003800000 */
.L_x_40:
        /* <DEDUP_REMOVED lines=11> */
.L_x_43:
[----:B------:R-:W-:Y:S05]  /*3a80*/  BSYNC B1 ;  /* 0x0000000000017941 */ /* 0x000fea0003800000 */
.L_x_42:
        /* <DEDUP_REMOVED lines=11> */
.L_x_45:
[----:B------:R-:W-:Y:S05]  /*3b40*/  BSYNC B1 ;  /* 0x0000000000017941 */ /* 0x000fea0003800000 */
.L_x_44:
        /* <DEDUP_REMOVED lines=11> */
.L_x_47:
[----:B------:R-:W-:Y:S05]  /*3c00*/  BSYNC B1 ;  /* 0x0000000000017941 */ /* 0x000fea0003800000 */
.L_x_46:
        /* <DEDUP_REMOVED lines=11> */
.L_x_49:
[----:B------:R-:W-:Y:S05]  /*3cc0*/  BSYNC B1 ;  /* 0x0000000000017941 */ /* 0x000fea0003800000 */
.L_x_48:
        /* <DEDUP_REMOVED lines=11> */
.L_x_51:
[----:B------:R-:W-:Y:S05]  /*3d80*/  BSYNC B1 ;  /* 0x0000000000017941 */ /* 0x000fea0003800000 */
.L_x_50:
        /* <DEDUP_REMOVED lines=11> */
.L_x_53:
[----:B------:R-:W-:Y:S05]  /*3e40*/  BSYNC B1 ;  /* 0x0000000000017941 */ /* 0x000fea0003800000 */
.L_x_52:
        /* <DEDUP_REMOVED lines=11> */
.L_x_55:
[----:B------:R-:W-:Y:S05]  /*3f00*/  BSYNC B1 ;  /* 0x0000000000017941 */ /* 0x000fea0003800000 */
.L_x_54:
        /* <DEDUP_REMOVED lines=11> */
.L_x_57:
[----:B------:R-:W-:Y:S05]  /*3fc0*/  BSYNC B1 ;  /* 0x0000000000017941 */ /* 0x000fea0003800000 */
.L_x_56:
        /* <DEDUP_REMOVED lines=11> */
.L_x_59:
[----:B------:R-:W-:Y:S05]  /*4080*/  BSYNC B1 ;  /* 0x0000000000017941 */ /* 0x000fea0003800000 */
.L_x_58:
        /* <DEDUP_REMOVED lines=11> */
.L_x_61:
[----:B------:R-:W-:Y:S05]  /*4140*/  BSYNC B1 ;  /* 0x0000000000017941 */ /* 0x000fea0003800000 */
.L_x_60:
        /* <DEDUP_REMOVED lines=11> */
.L_x_63:
[----:B------:R-:W-:Y:S05]  /*4200*/  BSYNC B1 ;  /* 0x0000000000017941 */ /* 0x000fea0003800000 */
.L_x_62:
        /* <DEDUP_REMOVED lines=11> */
.L_x_65:
[----:B------:R-:W-:Y:S05]  /*42c0*/  BSYNC B1 ;  /* 0x0000000000017941 */ /* 0x000fea0003800000 */
.L_x_64:
        /* <DEDUP_REMOVED lines=11> */
.L_x_67:
[----:B------:R-:W-:Y:S05]  /*4380*/  BSYNC B1 ;  /* 0x0000000000017941 */ /* 0x000fea0003800000 */
.L_x_66:
        /* <DEDUP_REMOVED lines=11> */
.L_x_69:
[----:B------:R-:W-:Y:S05]  /*4440*/  BSYNC B1 ;  /* 0x0000000000017941 */ /* 0x000fea0003800000 */
.L_x_68:
        /* <DEDUP_REMOVED lines=11> */
.L_x_71:
[----:B------:R-:W-:Y:S05]  /*4500*/  BSYNC B1 ;  /* 0x0000000000017941 */ /* 0x000fea0003800000 */
.L_x_70:
        /* <DEDUP_REMOVED lines=11> */
.L_x_73:
[----:B------:R-:W-:Y:S05]  /*45c0*/  BSYNC B1 ;  /* 0x0000000000017941 */ /* 0x000fea0003800000 */
.L_x_72:
        /* <DEDUP_REMOVED lines=11> */
.L_x_75:
[----:B------:R-:W-:Y:S05]  /*4680*/  BSYNC B1 ;  /* 0x0000000000017941 */ /* 0x000fea0003800000 */
.L_x_74:
        /* <DEDUP_REMOVED lines=11> */
.L_x_77:
[----:B------:R-:W-:Y:S05]  /*4740*/  BSYNC B1 ;  /* 0x0000000000017941 */ /* 0x000fea0003800000 */
.L_x_76:
        /* <DEDUP_REMOVED lines=11> */
.L_x_79:
[----:B------:R-:W-:Y:S05]  /*4800*/  BSYNC B1 ;  /* 0x0000000000017941 */ /* 0x000fea0003800000 */
.L_x_78:
        /* <DEDUP_REMOVED lines=11> */
.L_x_81:
[----:B------:R-:W-:Y:S05]  /*48c0*/  BSYNC B1 ;  /* 0x0000000000017941 */ /* 0x000fea0003800000 */
.L_x_80:
        /* <DEDUP_REMOVED lines=11> */
.L_x_83:
[----:B------:R-:W-:Y:S05]  /*4980*/  BSYNC B1 ;  /* 0x0000000000017941 */ /* 0x000fea0003800000 */
.L_x_82:
        /* <DEDUP_REMOVED lines=11> */
.L_x_85:
[----:B------:R-:W-:Y:S05]  /*4a40*/  BSYNC B1 ;  /* 0x0000000000017941 */ /* 0x000fea0003800000 */
.L_x_84:
        /* <DEDUP_REMOVED lines=11> */
.L_x_87:
[----:B------:R-:W-:Y:S05]  /*4b00*/  BSYNC B1 ;  /* 0x0000000000017941 */ /* 0x000fea0003800000 */
.L_x_86:
        /* <DEDUP_REMOVED lines=11> */
.L_x_89:
[----:B------:R-:W-:Y:S05]  /*4bc0*/  BSYNC B1 ;  /* 0x0000000000017941 */ /* 0x000fea0003800000 */
.L_x_88:
        /* <DEDUP_REMOVED lines=11> */
.L_x_91:
[----:B------:R-:W-:Y:S05]  /*4c80*/  BSYNC B1 ;  /* 0x0000000000017941 */ /* 0x000fea0003800000 */
.L_x_90:
        /* <DEDUP_REMOVED lines=11> */
.L_x_93:
[----:B------:R-:W-:Y:S05]  /*4d40*/  BSYNC B1 ;  /* 0x0000000000017941 */ /* 0x000fea0003800000 */
.L_x_92:
        /* <DEDUP_REMOVED lines=11> */
.L_x_95:
[----:B------:R-:W-:Y:S05]  /*4e00*/  BSYNC B1 ;  /* 0x0000000000017941 */ /* 0x000fea0003800000 */
.L_x_94:
        /* <DEDUP_REMOVED lines=11> */
.L_x_97:
[----:B------:R-:W-:Y:S05]  /*4ec0*/  BSYNC B1 ;  /* 0x0000000000017941 */ /* 0x000fea0003800000 */
.L_x_96:
        /* <DEDUP_REMOVED lines=11> */
.L_x_99:
[----:B------:R-:W-:Y:S05]  /*4f80*/  BSYNC B1 ;  /* 0x0000000000017941 */ /* 0x000fea0003800000 */
.L_x_98:
        /* <DEDUP_REMOVED lines=11> */
.L_x_101:
[----:B------:R-:W-:Y:S05]  /*5040*/  BSYNC B1 ;  /* 0x0000000000017941 */ /* 0x000fea0003800000 */
.L_x_100:
        /* <DEDUP_REMOVED lines=11> */
.L_x_103:
[----:B------:R-:W-:Y:S05]  /*5100*/  BSYNC B1 ;  /* 0x0000000000017941 */ /* 0x000fea0003800000 */
.L_x_102:
        /* <DEDUP_REMOVED lines=11> */
.L_x_105:
[----:B------:R-:W-:Y:S05]  /*51c0*/  BSYNC B1 ;  /* 0x0000000000017941 */ /* 0x000fea0003800000 */
.L_x_104:
        /* <DEDUP_REMOVED lines=11> */
.L_x_107:
[----:B------:R-:W-:Y:S05]  /*5280*/  BSYNC B1 ;  /* 0x0000000000017941 */ /* 0x000fea0003800000 */
.L_x_106:
        /* <DEDUP_REMOVED lines=11> */
.L_x_109:
[----:B------:R-:W-:Y:S05]  /*5340*/  BSYNC B1 ;  /* 0x0000000000017941 */ /* 0x000fea0003800000 */
.L_x_108:
        /* <DEDUP_REMOVED lines=11> */
.L_x_111:
[----:B------:R-:W-:Y:S05]  /*5400*/  BSYNC B1 ;  /* 0x0000000000017941 */ /* 0x000fea0003800000 */
.L_x_110:
        /* <DEDUP_REMOVED lines=11> */
.L_x_113:
[----:B------:R-:W-:Y:S05]  /*54c0*/  BSYNC B1 ;  /* 0x0000000000017941 */ /* 0x000fea0003800000 */
.L_x_112:
        /* <DEDUP_REMOVED lines=11> */
.L_x_115:
[----:B------:R-:W-:Y:S05]  /*5580*/  BSYNC B1 ;  /* 0x0000000000017941 */ /* 0x000fea0003800000 */
.L_x_114:
        /* <DEDUP_REMOVED lines=11> */
.L_x_117:
[----:B------:R-:W-:Y:S05]  /*5640*/  BSYNC B1 ;  /* 0x0000000000017941 */ /* 0x000fea0003800000 */
.L_x_116:
        /* <DEDUP_REMOVED lines=11> */
.L_x_119:
[----:B------:R-:W-:Y:S05]  /*5700*/  BSYNC B1 ;  /* 0x0000000000017941 */ /* 0x000fea0003800000 */
.L_x_118:
        /* <DEDUP_REMOVED lines=11> */
.L_x_121:
[----:B------:R-:W-:Y:S05]  /*57c0*/  BSYNC B1 ;  /* 0x0000000000017941 */ /* 0x000fea0003800000 */
.L_x_120:
        /* <DEDUP_REMOVED lines=11> */
.L_x_123:
[----:B------:R-:W-:Y:S05]  /*5880*/  BSYNC B1 ;  /* 0x0000000000017941 */ /* 0x000fea0003800000 */
.L_x_122:
        /* <DEDUP_REMOVED lines=11> */
.L_x_125:
[----:B------:R-:W-:Y:S05]  /*5940*/  BSYNC B1 ;  /* 0x0000000000017941 */ /* 0x000fea0003800000 */
.L_x_124:
        /* <DEDUP_REMOVED lines=11> */
.L_x_127:
[----:B------:R-:W-:Y:S05]  /*5a00*/  BSYNC B1 ;  /* 0x0000000000017941 */ /* 0x000fea0003800000 */
.L_x_126:
        /* <DEDUP_REMOVED lines=11> */
.L_x_129:
[----:B------:R-:W-:Y:S05]  /*5ac0*/  BSYNC B1 ;  /* 0x0000000000017941 */ /* 0x000fea0003800000 */
.L_x_128:
        /* <DEDUP_REMOVED lines=11> */
.L_x_131:
[----:B------:R-:W-:Y:S05]  /*5b80*/  BSYNC B1 ;  /* 0x0000000000017941 */ /* 0x000fea0003800000 */
.L_x_130:
        /* <DEDUP_REMOVED lines=11> */
.L_x_133:
[----:B------:R-:W-:Y:S05]  /*5c40*/  BSYNC B1 ;  /* 0x0000000000017941 */ /* 0x000fea0003800000 */
.L_x_132:
        /* <DEDUP_REMOVED lines=11> */
.L_x_135:
[----:B------:R-:W-:Y:S05]  /*5d00*/  BSYNC B1 ;  /* 0x0000000000017941 */ /* 0x000fea0003800000 */
.L_x_134:
        /* <DEDUP_REMOVED lines=11> */
.L_x_137:
[----:B------:R-:W-:Y:S05]  /*5dc0*/  BSYNC B1 ;  /* 0x0000000000017941 */ /* 0x000fea0003800000 */
.L_x_136:
        /* <DEDUP_REMOVED lines=11> */
.L_x_139:
[----:B------:R-:W-:Y:S05]  /*5e80*/  BSYNC B1 ;  /* 0x0000000000017941 */ /* 0x000fea0003800000 */
.L_x_138:
        /* <DEDUP_REMOVED lines=11> */
.L_x_141:
[----:B------:R-:W-:Y:S05]  /*5f40*/  BSYNC B1 ;  /* 0x0000000000017941 */ /* 0x000fea0003800000 */
.L_x_140:
        /* <DEDUP_REMOVED lines=11> */
.L_x_143:
[----:B------:R-:W-:Y:S05]  /*6000*/  BSYNC B1 ;  /* 0x0000000000017941 */ /* 0x000fea0003800000 */
.L_x_142:
        /* <DEDUP_REMOVED lines=11> */
.L_x_145:
[----:B------:R-:W-:Y:S05]  /*60c0*/  BSYNC B1 ;  /* 0x0000000000017941 */ /* 0x000fea0003800000 */
.L_x_144:
        /* <DEDUP_REMOVED lines=11> */
.L_x_147:
[----:B------:R-:W-:Y:S05]  /*6180*/  BSYNC B1 ;  /* 0x0000000000017941 */ /* 0x000fea0003800000 */
.L_x_146:
        /* <DEDUP_REMOVED lines=11> */
.L_x_149:
[----:B------:R-:W-:Y:S05]  /*6240*/  BSYNC B1 ;  /* 0x0000000000017941 */ /* 0x000fea0003800000 */
.L_x_148:
        /* <DEDUP_REMOVED lines=11> */
.L_x_151:
[----:B------:R-:W-:Y:S05]  /*6300*/  BSYNC B1 ;  /* 0x0000000000017941 */ /* 0x000fea0003800000 */
.L_x_150:
[----:B-----5:R-:W-:Y:S01]  /*6310*/  LOP3.LUT R8, R172, 0xffffe000, RZ, 0xc0, !PT ;  /* 0xffffe000ac087812 */ /* 0x020fe200078ec0ff */
[----:B------:R-:W-:Y:S01]  /*6320*/  BSSY B1, `(.L_x_152) ;  /* 0x000000d000017945 */ /* 0x000fe20003800000 */
[----:B------:R-:W-:-:S03]  /*6330*/  IADD3 R153, P1, R153, 0x80, RZ ;  /* 0x0000008099997810 */ /* 0x000fc60007f3e0ff */
[----:B---3--:R-:W-:Y:S01]  /*6340*/  FMUL R91, R8, R155 ;  /* 0x0000009b085b7220 */ /* 0x008fe20000400000 */
[----:B------:R-:W-:Y:S02]  /*6350*/  @P2 IMAD.MOV.U32 R8, RZ, RZ, R168 ;  /* 0x000000ffff082224 */ /* 0x000fe400078e00a8 */
[----:B------:R-:W-:Y:S02]  /*6360*/  IMAD.X R9, RZ, RZ, R9, P1 ;  /* 0x000000ffff097224 */ /* 0x000fe400008e0609 */
[----:B------:R-:W-:Y:S01]  /*6370*/  FFMA R91, R150, R154, R91 ;  /* 0x0000009a965b7223 */ /* 0x000fe2000000005b */
[----:B------:R-:W-:Y:S01]  /*6380*/  ISETP.GT.AND P1, PT, R0, 0x79, P0 ;  /* 0x000000790000780c */ /* 0x000fe20000724270 */
[----:B------:R-:W-:-:S03]  /*6390*/  IMAD R90, R9, R14, RZ ;  /* 0x0000000e095a7224 */ /* 0x000fc600078e02ff */
[----:B------:R-:W-:Y:S01]  /*63a0*/  F2FP.TF32.F32.PACK_B R91, R91 ;  /* 0x0000005bff5b723e */ /* 0x000fe200024050ff */
[----:B------:R-:W-:-:S05]  /*63b0*/  @P2 IMAD.MOV.U32 R9, RZ, RZ, R169 ;  /* 0x000000ffff092224 */ /* 0x000fca00078e00a9 */
[----:B------:R3:W-:Y:S03]  /*63c0*/  @P2 STG.E desc[UR36][R8.64+0x1e0], R91 ;  /* 0x0001e05b08002986 */ /* 0x0007e6000c101924 */
[----:B------:R-:W-:Y:S05]  /*63d0*/  @!P1 BRA `(.L_x_153) ;  /* 0x0000000000049947 */ /* 0x000fea0003800000 */
[----:B------:R0:W5:Y:S02]  /*63e0*/  LDG.E.LTC128B R172, desc[UR36][R88.64+0x1e4] ;  /* 0x0001e42458ac7981 */ /* 0x000164000c1e1920 */
.L_x_153:
[----:B------:R-:W-:Y:S05]  /*63f0*/  BSYNC B1 ;  /* 0x0000000000017941 */ /* 0x000fea0003800000 */
.L_x_152:
[----:B0-2--5:R-:W-:Y:S01]  /*6400*/  LOP3.LUT R88, R172, 0xffffe000, RZ, 0xc0, !PT ;  /* 0xffffe000ac587812 */ /* 0x025fe200078ec0ff */
[----:B------:R-:W-:Y:S01]  /*6410*/  IMAD R97, R153, R15, R90 ;  /* 0x0000000f99617224 */ /* 0x000fe200078e025a */
[----:B------:R-:W-:Y:S01]  /*6420*/  ISETP.GT.AND P0, PT, R3, 0x80, PT ;  /* 0x000000800300780c */ /* 0x000fe20003f04270 */
[----:B---3--:R-:W-:-:S04]  /*6430*/  IMAD.WIDE.U32 R8, R153, R14, R156 ;  /* 0x0000000e99087225 */ /* 0x008fc800078e009c */
[----:B------:R-:W-:Y:S01]  /*6440*/  FMUL R88, R88, R155 ;  /* 0x0000009b58587220 */ /* 0x000fe20000400000 */
[----:B------:R-:W-:Y:S01]  /*6450*/  ISETP.GT.AND P3, PT, R0, RZ, P0 ;  /* 0x000000ff0000720c */ /* 0x000fe20000764270 */
[----:B------:R-:W-:Y:S02]  /*6460*/  IMAD.IADD R9, R9, 0x1, R97 ;  /* 0x0000000109097824 */ /* 0x000fe400078e0261 */
[----:B------:R-:W-:Y:S01]  /*6470*/  FFMA R151, R151, R154, R88 ;  /* 0x0000009a97977223 */ /* 0x000fe20000000058 */
[----:B------:R-:W-:-:S04]  /*6480*/  LEA R88, P2, R8, R10, 0x2 ;  /* 0x0000000a08587211 */ /* 0x000fc800078410ff */
[----:B------:R-:W-:Y:S02]  /*6490*/  F2FP.TF32.F32.PACK_B R151, R151 ;  /* 0x00000097ff97723e */ /* 0x000fe400024050ff */
[----:B------:R-:W-:-:S03]  /*64a0*/  LEA.HI.X R89, R8, R11, R9, 0x2, P2 ;  /* 0x0000000b08597211 */ /* 0x000fc600010f1409 */
[----:B------:R0:W-:Y:S04]  /*64b0*/  @P1 STG.E desc[UR36][R168.64+0x1e4], R151 ;  /* 0x0001e497a8001986 */ /* 0x0001e8000c101924 */
[----:B------:R-:W2:Y:S01]  /*64c0*/  @P3 LDG.E.LTC128B R172, desc[UR36][R88.64] ;  /* 0x0000002458ac3981 */ /* 0x000ea2000c1e1920 */
[----:B------:R-:W-:Y:S01]  /*64d0*/  IMAD.WIDE.U32 R8, R153, R14, R6 ;  /* 0x0000000e99087225 */ /* 0x000fe200078e0006 */
[----:B------:R-:W-:Y:S01]  /*64e0*/  SHF.L.U64.HI R95, R4, 0x9, R5 ;  /* 0x00000009045f7819 */ /* 0x000fe20000010205 */
[----:B------:R-:W-:Y:S01]  /*64f0*/  BSSY B1, `(.L_x_154) ;  /* 0x0000011000017945 */ /* 0x000fe20003800000 */
[----:B------:R-:W-:Y:S01]  /*6500*/  ISETP.GT.AND P2, PT, R0, 0x1, P0 ;  /* 0x000000010000780c */ /* 0x000fe20000744270 */
[----:B------:R-:W-:Y:S02]  /*6510*/  IMAD.IADD R9, R97, 0x1, R9 ;  /* 0x0000000161097824 */ /* 0x000fe400078e0209 */
[----:B------:R-:W-:Y:S01]  /*6520*/  IMAD.SHL.U32 R93, R4, 0x200, RZ ;  /* 0x00000200045d7824 */ /* 0x000fe200078e00ff */
[----:B--2---:R-:W-:-:S05]  /*6530*/  LOP3.LUT R90, R172, 0xffffe000, RZ, 0xc0, !PT ;  /* 0xffffe000ac5a7812 */ /* 0x004fca00078ec0ff */
[----:B------:R-:W-:Y:S01]  /*6540*/  FMUL R15, R90, R155 ;  /* 0x0000009b5a0f7220 */ /* 0x000fe20000400000 */
[----:B------:R-:W-:Y:S01]  /*6550*/  IMAD.WIDE.U32 R90, R23, R12, R8 ;  /* 0x0000000c175a7225 */ /* 0x000fe200078e0008 */
[----:B------:R-:W-:-:S03]  /*6560*/  IADD3 R8, P1, R93, R158, RZ ;  /* 0x0000009e5d087210 */ /* 0x000fc60007f3e0ff */
[----:B------:R-:W-:Y:S01]  /*6570*/  FFMA R15, R24, R154, R15 ;  /* 0x0000009a180f7223 */ /* 0x000fe2000000000f */
[----:B------:R-:W-:Y:S01]  /*6580*/  IMAD.IADD R5, R13, 0x1, R91 ;  /* 0x000000010d057824 */ /* 0x000fe200078e025b */
[C---:B------:R-:W-:Y:S01]  /*6590*/  LEA R4, P4, R90.reuse, R10, 0x2 ;  /* 0x0000000a5a047211 */ /* 0x040fe200078810ff */
[----:B------:R-:W-:Y:S02]  /*65a0*/  IMAD.X R9, R95, 0x1, R159, P1 ;  /* 0x000000015f097824 */ /* 0x000fe400008e069f */
[----:B------:R-:W-:Y:S02]  /*65b0*/  F2FP.TF32.F32.PACK_B R15, R15 ;  /* 0x0000000fff0f723e */ /* 0x000fe400024050ff */
[----:B------:R-:W-:-:S03]  /*65c0*/  LEA.HI.X R5, R90, R11, R5, 0x2, P4 ;  /* 0x0000000b5a057211 */ /* 0x000fc600020f1405 */
[----:B------:R0:W-:Y:S01]  /*65d0*/  @P3 STG.E desc[UR36][R8.64], R15 ;  /* 0x0000000f08003986 */ /* 0x0001e2000c101924 */
[----:B------:R-:W-:Y:S05]  /*65e0*/  @!P2 BRA `(.L_x_155) ;  /* 0x000000000004a947 */ /* 0x000fea0003800000 */
[----:B------:R2:W5:Y:S02]  /*65f0*/  LDG.E.LTC128B R172, desc[UR36][R4.64+0x4] ;  /* 0x0000042404ac7981 */ /* 0x000564000c1e1920 */
.L_x_155:
[----:B------:R-:W-:Y:S05]  /*6600*/  BSYNC B1 ;  /* 0x0000000000017941 */ /* 0x000fea0003800000 */
.L_x_154:
[----:B-----5:R-:W-:Y:S01]  /*6610*/  LOP3.LUT R24, R172, 0xffffe000, RZ, 0xc0, !PT ;  /* 0xffffe000ac187812 */ /* 0x020fe200078ec0ff */
[----:B0-----:R-:W-:Y:S01]  /*6620*/  IMAD.WIDE.U32 R14, R153, R14, R160 ;  /* 0x0000000e990e7225 */ /* 0x001fe200078e00a0 */
[----:B------:R-:W-:Y:S01]  /*6630*/  ISETP.GT.AND P1, PT, R3, 0x88, PT ;  /* 0x000000880300780c */ /* 0x000fe20003f24270 */
[----:B------:R-:W-:Y:S02]  /*6640*/  BSSY B1, `(.L_x_156) ;  /* 0x000000f000017945 */ /* 0x000fe40003800000 */
[----:B------:R-:W-:Y:S01]  /*6650*/  FMUL R24, R24, R155 ;  /* 0x0000009b18187220 */ /* 0x000fe20000400000 */
[----:B------:R-:W-:Y:S01]  /*6660*/  ISETP.GT.AND P3, PT, R0, RZ, P1 ;  /* 0x000000ff0000720c */ /* 0x000fe20000f64270 */
[----:B------:R-:W-:Y:S01]  /*6670*/  IMAD.IADD R97, R97, 0x1, R15 ;  /* 0x0000000161617824 */ /* 0x000fe200078e020f */
[----:B------:R-:W-:Y:S01]  /*6680*/  IADD3 R20, P5, R20, R14, RZ ;  /* 0x0000000e14147210 */ /* 0x000fe20007fbe0ff */
[----:B------:R-:W-:Y:S01]  /*6690*/  FFMA R25, R25, R154, R24 ;  /* 0x0000009a19197223 */ /* 0x000fe20000000018 */
[----:B------:R-:W-:-:S03]  /*66a0*/  IADD3 R14, P4, R6, R14, RZ ;  /* 0x0000000e060e7210 */ /* 0x000fc60007f9e0ff */
[----:B------:R-:W-:Y:S01]  /*66b0*/  IMAD.X R156, R97, 0x1, R157, P5 ;  /* 0x00000001619c7824 */ /* 0x000fe200028e069d */
[----:B------:R-:W-:Y:S01]  /*66c0*/  F2FP.TF32.F32.PACK_B R25, R25 ;  /* 0x00000019ff19723e */ /* 0x000fe200024050ff */
[----:B------:R-:W-:Y:S01]  /*66d0*/  IMAD.X R15, R7, 0x1, R97, P4 ;  /* 0x00000001070f7824 */ /* 0x000fe200020e0661 */
[----:B------:R-:W-:-:S03]  /*66e0*/  LEA R6, P5, R20, R10, 0x2 ;  /* 0x0000000a14067211 */ /* 0x000fc600078a10ff */
[----:B------:R0:W-:Y:S01]  /*66f0*/  @P2 STG.E desc[UR36][R8.64+0x4], R25 ;  /* 0x0000041908002986 */ /* 0x0001e2000c101924 */
[----:B------:R-:W-:Y:S01]  /*6700*/  LEA.HI.X R7, R20, R11, R156, 0x2, P5 ;  /* 0x0000000b14077211 */ /* 0x000fe200028f149c */
[----:B------:R-:W-:Y:S08]  /*6710*/  @!P3 BRA `(.L_x_157) ;  /* 0x000000000004b947 */ /* 0x000ff00003800000 */
[----:B------:R3:W5:Y:S02]  /*6720*/  LDG.E.LTC128B R172, desc[UR36][R6.64] ;  /* 0x0000002406ac7981 */ /* 0x000764000c1e1920 */
.L_x_157:
[----:B------:R-:W-:Y:S05]  /*6730*/  BSYNC B1 ;  /* 0x0000000000017941 */ /* 0x000fea0003800000 */
.L_x_156:
[----:B---3-5:R-:W-:Y:S01]  /*6740*/  LOP3.LUT R6, R172, 0xffffe000, RZ, 0xc0, !PT ;  /* 0xffffe000ac067812 */ /* 0x028fe200078ec0ff */
[----:B------:R-:W-:Y:S01]  /*6750*/  IMAD.WIDE.U32 R14, R23, R12, R14 ;  /* 0x0000000c170e7225 */ /* 0x000fe200078e000e */
[----:B------:R-:W-:Y:S01]  /*6760*/  ISETP.GT.AND P2, PT, R0, 0x1, P1 ;  /* 0x000000010000780c */ /* 0x000fe20000f44270 */
[----:B------:R-:W-:Y:S02]  /*6770*/  BSSY B1, `(.L_x_158) ;  /* 0x000000c000017945 */ /* 0x000fe40003800000 */
[----:B------:R-:W-:Y:S01]  /*6780*/  FMUL R3, R6, R155 ;  /* 0x0000009b06037220 */ /* 0x000fe20000400000 */
[----:B------:R-:W-:Y:S01]  /*6790*/  IADD3 R6, P4, R8, R165, RZ ;  /* 0x000000a508067210 */ /* 0x000fe20007f9e0ff */
[----:B------:R-:W-:Y:S01]  /*67a0*/  IMAD.IADD R13, R13, 0x1, R15 ;  /* 0x000000010d0d7824 */ /* 0x000fe200078e020f */
[----:B------:R-:W-:Y:S01]  /*67b0*/  LEA R10, P5, R14, R10, 0x2 ;  /* 0x0000000a0e0a7211 */ /* 0x000fe200078a10ff */
[----:B------:R-:W-:Y:S02]  /*67c0*/  FFMA R3, R26, R154, R3 ;  /* 0x0000009a1a037223 */ /* 0x000fe40000000003 */
[----:B------:R-:W-:Y:S01]  /*67d0*/  IMAD.X R7, R9, 0x1, R167, P4 ;  /* 0x0000000109077824 */ /* 0x000fe200020e06a7 */
[----:B------:R-:W-:-:S02]  /*67e0*/  LEA.HI.X R11, R14, R11, R13, 0x2, P5 ;  /* 0x0000000b0e0b7211 */ /* 0x000fc400028f140d */
[----:B------:R-:W-:-:S05]  /*67f0*/  F2FP.TF32.F32.PACK_B R3, R3 ;  /* 0x00000003ff03723e */ /* 0x000fca00024050ff */
[----:B------:R3:W-:Y:S01]  /*6800*/  @P3 STG.E desc[UR36][R6.64], R3 ;  /* 0x0000000306003986 */ /* 0x0007e2000c101924 */
[----:B------:R-:W-:Y:S05]  /*6810*/  @!P2 BRA `(.L_x_159) ;  /* 0x000000000004a947 */ /* 0x000fea0003800000 */
[----:B------:R0:W5:Y:S02]  /*6820*/  LDG.E.LTC128B R172, desc[UR36][R10.64+0x4] ;  /* 0x000004240aac7981 */ /* 0x000164000c1e1920 */
.L_x_159:
[----:B------:R-:W-:Y:S05]  /*6830*/  BSYNC B1 ;  /* 0x0000000000017941 */ /* 0x000fea0003800000 */
.L_x_158:
[----:B-----5:R-:W-:Y:S01]  /*6840*/  LOP3.LUT R12, R172, 0xffffe000, RZ, 0xc0, !PT ;  /* 0xffffe000ac0c7812 */ /* 0x020fe200078ec0ff */
[----:B------:R-:W-:Y:S01]  /*6850*/  BSSY B1, `(.L_x_160) ;  /* 0x0000008000017945 */ /* 0x000fe20003800000 */
[----:B------:R-:W-:-:S03]  /*6860*/  ISETP.GT.AND P3, PT, R0, 0x8, P0 ;  /* 0x000000080000780c */ /* 0x000fc60000764270 */
[----:B------:R-:W-:-:S04]  /*6870*/  FMUL R12, R12, R155 ;  /* 0x0000009b0c0c7220 */ /* 0x000fc80000400000 */
[----:B------:R-:W-:-:S05]  /*6880*/  FFMA R27, R27, R154, R12 ;  /* 0x0000009a1b1b7223 */ /* 0x000fca000000000c */
[----:B------:R-:W-:-:S05]  /*6890*/  F2FP.TF32.F32.PACK_B R27, R27 ;  /* 0x0000001bff1b723e */ /* 0x000fca00024050ff */
[----:B------:R0:W-:Y:S01]  /*68a0*/  @P2 STG.E desc[UR36][R6.64+0x4], R27 ;  /* 0x0000041b06002986 */ /* 0x0001e2000c101924 */
[----:B------:R-:W-:Y:S05]  /*68b0*/  @!P3 BRA `(.L_x_161) ;  /* 0x000000000004b947 */ /* 0x000fea0003800000 */
[----:B------:R0:W5:Y:S02]  /*68c0*/  LDG.E.LTC128B R172, desc[UR36][R4.64+0x20] ;  /* 0x0000202404ac7981 */ /* 0x000164000c1e1920 */
.L_x_161:
[----:B------:R-:W-:Y:S05]  /*68d0*/  BSYNC B1 ;  /* 0x0000000000017941 */ /* 0x000fea0003800000 */
.L_x_160:
[----:B0--3-5:R-:W-:Y:S01]  /*68e0*/  LOP3.LUT R6, R172, 0xffffe000, RZ, 0xc0, !PT ;  /* 0xffffe000ac067812 */ /* 0x029fe200078ec0ff */
[----:B------:R-:W-:Y:S01]  /*68f0*/  IMAD.MOV.U32 R7, RZ, RZ, R9 ;  /* 0x000000ffff077224 */ /* 0x000fe200078e0009 */
[----:B------:R-:W-:Y:S01]  /*6900*/  ISETP.GT.AND P2, PT, R0, 0x9, P0 ;  /* 0x000000090000780c */ /* 0x000fe20000744270 */
[----:B------:R-:W-:Y:S02]  /*6910*/  BSSY B1, `(.L_x_162) ;  /* 0x0000008000017945 */ /* 0x000fe40003800000 */
[----:B------:R-:W-:Y:S01]  /*6920*/  FMUL R3, R6, R155 ;  /* 0x0000009b06037220 */ /* 0x000fe20000400000 */
[----:B------:R-:W-:-:S03]  /*6930*/  IMAD.MOV.U32 R6, RZ, RZ, R8 ;  /* 0x000000ffff067224 */ /* 0x000fc600078e0008 */
[----:B------:R-:W-:-:S05]  /*6940*/  FFMA R3, R28, R154, R3 ;  /* 0x0000009a1c037223 */ /* 0x000fca0000000003 */
[----:B------:R-:W-:-:S05]  /*6950*/  F2FP.TF32.F32.PACK_B R3, R3 ;  /* 0x00000003ff03723e */ /* 0x000fca00024050ff */
[----:B------:R0:W-:Y:S01]  /*6960*/  @P3 STG.E desc[UR36][R6.64+0x20], R3 ;  /* 0x0000200306003986 */ /* 0x0001e2000c101924 */
[----:B------:R-:W-:Y:S05]  /*6970*/  @!P2 BRA `(.L_x_163) ;  /* 0x000000000004a947 */ /* 0x000fea0003800000 */
[----:B------:R3:W5:Y:S02]  /*6980*/  LDG.E.LTC128B R172, desc[UR36][R4.64+0x24] ;  /* 0x0000242404ac7981 */ /* 0x000764000c1e1920 */
.L_x_163:
[----:B------:R-:W-:Y:S05]  /*6990*/  BSYNC B1 ;  /* 0x0000000000017941 */ /* 0x000fea0003800000 */
.L_x_162:
        /* <DEDUP_REMOVED lines=9> */
.L_x_165:
[----:B------:R-:W-:Y:S05]  /*6a30*/  BSYNC B1 ;  /* 0x0000000000017941 */ /* 0x000fea0003800000 */
.L_x_164:
[----:B-----5:R-:W-:Y:S01]  /*6a40*/  LOP3.LUT R12, R172, 0xffffe000, RZ, 0xc0, !PT ;  /* 0xffffe000ac0c7812 */ /* 0x020fe200078ec0ff */
[----:B------:R-:W-:Y:S01]  /*6a50*/  BSSY B1, `(.L_x_166) ;  /* 0x000000a000017945 */ /* 0x000fe20003800000 */
[----:B------:R-:W-:Y:S02]  /*6a60*/  IADD3 R8, P3, R165, R8, RZ ;  /* 0x00000008a5087210 */ /* 0x000fe40007f7e0ff */
[----:B------:R-:W-:Y:S01]  /*6a70*/  ISETP.GT.AND P2, PT, R0, 0x9, P1 ;  /* 0x000000090000780c */ /* 0x000fe20000f44270 */
[----:B0-----:R-:W-:Y:S02]  /*6a80*/  FMUL R3, R12, R155 ;  /* 0x0000009b0c037220 */ /* 0x001fe40000400000 */
[----:B------:R-:W-:Y:S02]  /*6a90*/  IMAD.X R9, R167, 0x1, R9, P3 ;  /* 0x00000001a7097824 */ /* 0x000fe400018e0609 */
[----:B------:R-:W-:-:S05]  /*6aa0*/  FFMA R3, R30, R154, R3 ;  /* 0x0000009a1e037223 */ /* 0x000fca0000000003 */
[----:B------:R-:W-:-:S05]  /*6ab0*/  F2FP.TF32.F32.PACK_B R3, R3 ;  /* 0x00000003ff03723e */ /* 0x000fca00024050ff */
[----:B------:R0:W-:Y:S01]  /*6ac0*/  @P4 STG.E desc[UR36][R8.64+0x20], R3 ;  /* 0x0000200308004986 */ /* 0x0001e2000c101924 */
[----:B------:R-:W-:Y:S05]  /*6ad0*/  @!P2 BRA `(.L_x_167) ;  /* 0x000000000004a947 */ /* 0x000fea0003800000 */
[----:B------:R0:W5:Y:S02]  /*6ae0*/  LDG.E.LTC128B R172, desc[UR36][R10.64+0x24] ;  /* 0x000024240aac7981 */ /* 0x000164000c1e1920 */
.L_x_167:
[----:B------:R-:W-:Y:S05]  /*6af0*/  BSYNC B1 ;  /* 0x0000000000017941 */ /* 0x000fea0003800000 */
.L_x_166:
[----:B0----5:R-:W-:Y:S01]  /*6b00*/  LOP3.LUT R8, R172, 0xffffe000, RZ, 0xc0, !PT ;  /* 0xffffe000ac087812 */ /* 0x021fe200078ec0ff */
[----:B------:R-:W-:Y:S01]  /*6b10*/  BSSY B1, `(.L_x_168) ;  /* 0x000000a000017945 */ /* 0x000fe20003800000 */
[----:B------:R-:W-:-:S03]  /*6b20*/  ISETP.GT.AND P3, PT, R0, 0x10, P0 ;  /* 0x000000100000780c */ /* 0x000fc60000764270 */
[----:B------:R-:W-:Y:S01]  /*6b30*/  FMUL R12, R8, R155 ;  /* 0x0000009b080c7220 */ /* 0x000fe20000400000 */
[----:B------:R-:W-:-:S03]  /*6b40*/  IADD3 R8, P4, P5, R165, R158, R93 ;  /* 0x0000009ea5087210 */ /* 0x000fc60007d9e05d */
[----:B------:R-:W-:Y:S01]  /*6b50*/  FFMA R31, R31, R154, R12 ;  /* 0x0000009a1f1f7223 */ /* 0x000fe2000000000c */
[----:B------:R-:W-:-:S04]  /*6b60*/  IADD3.X R9, R167, R159, R95, P4, P5 ;  /* 0x0000009fa7097210 */ /* 0x000fc800027ea45f */
[----:B------:R-:W-:-:S05]  /*6b70*/  F2FP.TF32.F32.PACK_B R31, R31 ;  /* 0x0000001fff1f723e */ /* 0x000fca00024050ff */
[----:B------:R0:W-:Y:S01]  /*6b80*/  @P2 STG.E desc[UR36][R8.64+0x24], R31 ;  /* 0x0000241f08002986 */ /* 0x0001e2000c101924 */
[----:B------:R-:W-:Y:S05]  /*6b90*/  @!P3 BRA `(.L_x_169) ;  /* 0x000000000004b947 */ /* 0x000fea0003800000 */
[----:B------:R0:W5:Y:S02]  /*6ba0*/  LDG.E.LTC128B R172, desc[UR36][R4.64+0x40] ;  /* 0x0000402404ac7981 */ /* 0x000164000c1e1920 */
.L_x_169:
[----:B------:R-:W-:Y:S05]  /*6bb0*/  BSYNC B1 ;  /* 0x0000000000017941 */ /* 0x000fea0003800000 */
.L_x_168:
        /* <DEDUP_REMOVED lines=9> */
.L_x_171:
[----:B------:R-:W-:Y:S05]  /*6c50*/  BSYNC B1 ;  /* 0x0000000000017941 */ /* 0x000fea0003800000 */
.L_x_170:
        /* <DEDUP_REMOVED lines=9> */
.L_x_173:
[----:B------:R-:W-:Y:S05]  /*6cf0*/  BSYNC B1 ;  /* 0x0000000000017941 */ /* 0x000fea0003800000 */
.L_x_172:
[----:B-----5:R-:W-:Y:S01]  /*6d00*/  LOP3.LUT R12, R172, 0xffffe000, RZ, 0xc0, !PT ;  /* 0xffffe000ac0c7812 */ /* 0x020fe200078ec0ff */
[----:B------:R-:W-:Y:S01]  /*6d10*/  BSSY B1, `(.L_x_174) ;  /* 0x0000008000017945 */ /* 0x000fe20003800000 */
[----:B------:R-:W-:-:S03]  /*6d20*/  ISETP.GT.AND P2, PT, R0, 0x11, P1 ;  /* 0x000000110000780c */ /* 0x000fc60000f44270 */
[----:B0-----:R-:W-:-:S04]  /*6d30*/  FMUL R3, R12, R155 ;  /* 0x0000009b0c037220 */ /* 0x001fc80000400000 */
[----:B------:R-:W-:-:S05]  /*6d40*/  FFMA R3, R34, R154, R3 ;  /* 0x0000009a22037223 */ /* 0x000fca0000000003 */
[----:B------:R-:W-:-:S05]  /*6d50*/  F2FP.TF32.F32.PACK_B R3, R3 ;  /* 0x00000003ff03723e */ /* 0x000fca00024050ff */
[----:B------:R0:W-:Y:S01]  /*6d60*/  @P3 STG.E desc[UR36][R8.64+0x40], R3 ;  /* 0x0000400308003986 */ /* 0x0001e2000c101924 */
[----:B------:R-:W-:Y:S05]  /*6d70*/  @!P2 BRA `(.L_x_175) ;  /* 0x000000000004a947 */ /* 0x000fea0003800000 */
[----:B------:R0:W5:Y:S02]  /*6d80*/  LDG.E.LTC128B R172, desc[UR36][R10.64+0x44] ;  /* 0x000044240aac7981 */ /* 0x000164000c1e1920 */
.L_x_175:
[----:B------:R-:W-:Y:S05]  /*6d90*/  BSYNC B1 ;  /* 0x0000000000017941 */ /* 0x000fea0003800000 */
.L_x_174:
        /* <DEDUP_REMOVED lines=9> */
.L_x_177:
[----:B------:R-:W-:Y:S05]  /*6e30*/  BSYNC B1 ;  /* 0x0000000000017941 */ /* 0x000fea0003800000 */
.L_x_176:
        /* <DEDUP_REMOVED lines=9> */
.L_x_179:
[----:B------:R-:W-:Y:S05]  /*6ed0*/  BSYNC B1 ;  /* 0x0000000000017941 */ /* 0x000fea0003800000 */
.L_x_178:
        /* <DEDUP_REMOVED lines=9> */
.L_x_181:
[----:B------:R-:W-:Y:S05]  /*6f70*/  BSYNC B1 ;  /* 0x0000000000017941 */ /* 0x000fea0003800000 */
.L_x_180:
        /* <DEDUP_REMOVED lines=9> */
.L_x_183:
[----:B------:R-:W-:Y:S05]  /*7010*/  BSYNC B1 ;  /* 0x0000000000017941 */ /* 0x000fea0003800000 */
.L_x_182:
        /* <DEDUP_REMOVED lines=9> */
.L_x_185:
[----:B------:R-:W-:Y:S05]  /*70b0*/  BSYNC B1 ;  /* 0x0000000000017941 */ /* 0x000fea0003800000 */
.L_x_184:
        /* <DEDUP_REMOVED lines=9> */
.L_x_187:
[----:B------:R-:W-:Y:S05]  /*7150*/  BSYNC B1 ;  /* 0x0000000000017941 */ /* 0x000fea0003800000 */
.L_x_186:
        /* <DEDUP_REMOVED lines=9> */
.L_x_189:
[----:B------:R-:W-:Y:S05]  /*71f0*/  BSYNC B1 ;  /* 0x0000000000017941 */ /* 0x000fea0003800000 */
.L_x_188:
        /* <DEDUP_REMOVED lines=9> */
.L_x_191:
[----:B------:R-:W-:Y:S05]  /*7290*/  BSYNC B1 ;  /* 0x0000000000017941 */ /* 0x000fea0003800000 */
.L_x_190:
        /* <DEDUP_REMOVED lines=9> */
.L_x_193:
[----:B------:R-:W-:Y:S05]  /*7330*/  BSYNC B1 ;  /* 0x0000000000017941 */ /* 0x000fea0003800000 */
.L_x_192:
        /* <DEDUP_REMOVED lines=9> */
.L_x_195:
[----:B------:R-:W-:Y:S05]  /*73d0*/  BSYNC B1 ;  /* 0x0000000000017941 */ /* 0x000fea0003800000 */
.L_x_194:
        /* <DEDUP_REMOVED lines=9> */
.L_x_197:
[----:B------:R-:W-:Y:S05]  /*7470*/  BSYNC B1 ;  /* 0x0000000000017941 */ /* 0x000fea0003800000 */
.L_x_196:
        /* <DEDUP_REMOVED lines=9> */
.L_x_199:
[----:B------:R-:W-:Y:S05]  /*7510*/  BSYNC B1 ;  /* 0x0000000000017941 */ /* 0x000fea0003800000 */
.L_x_198:
        /* <DEDUP_REMOVED lines=9> */
.L_x_201:
[----:B------:R-:W-:Y:S05]  /*75b0*/  BSYNC B1 ;  /* 0x0000000000017941 */ /* 0x000fea0003800000 */
.L_x_200:
        /* <DEDUP_REMOVED lines=9> */
.L_x_203:
[----:B------:R-:W-:Y:S05]  /*7650*/  BSYNC B1 ;  /* 0x0000000000017941 */ /* 0x000fea0003800000 */
.L_x_202:
        /* <DEDUP_REMOVED lines=9> */
.L_x_205:
[----:B------:R-:W-:Y:S05]  /*76f0*/  BSYNC B1 ;  /* 0x0000000000017941 */ /* 0x000fea0003800000 */
.L_x_204:
        /* <DEDUP_REMOVED lines=9> */
.L_x_207:
[----:B------:R-:W-:Y:S05]  /*7790*/  BSYNC B1 ;  /* 0x0000000000017941 */ /* 0x000fea0003800000 */
.L_x_206:
        /* <DEDUP_REMOVED lines=9> */
.L_x_209:
[----:B------:R-:W-:Y:S05]  /*7830*/  BSYNC B1 ;  /* 0x0000000000017941 */ /* 0x000fea0003800000 */
.L_x_208:
        /* <DEDUP_REMOVED lines=9> */
.L_x_211:
[----:B------:R-:W-:Y:S05]  /*78d0*/  BSYNC B1 ;  /* 0x0000000000017941 */ /* 0x000fea0003800000 */
.L_x_210:
        /* <DEDUP_REMOVED lines=9> */
.L_x_213:
[----:B------:R-:W-:Y:S05]  /*7970*/  BSYNC B1 ;  /* 0x0000000000017941 */ /* 0x000fea0003800000 */
.L_x_212:
        /* <DEDUP_REMOVED lines=9> */
.L_x_215:
[----:B------:R-:W-:Y:S05]  /*7a10*/  BSYNC B1 ;  /* 0x0000000000017941 */ /* 0x000fea0003800000 */
.L_x_214:
        /* <DEDUP_REMOVED lines=9> */
.L_x_217:
[----:B------:R-:W-:Y:S05]  /*7ab0*/  BSYNC B1 ;  /* 0x0000000000017941 */ /* 0x000fea0003800000 */
.L_x_216:
        /* <DEDUP_REMOVED lines=9> */
.L_x_219:
[----:B------:R-:W-:Y:S05]  /*7b50*/  BSYNC B1 ;  /* 0x0000000000017941 */ /* 0x000fea0003800000 */
.L_x_218:
        /* <DEDUP_REMOVED lines=9> */
.L_x_221:
[----:B------:R-:W-:Y:S05]  /*7bf0*/  BSYNC B1 ;  /* 0x0000000000017941 */ /* 0x000fea0003800000 */
.L_x_220:
        /* <DEDUP_REMOVED lines=9> */
.L_x_223:
[----:B------:R-:W-:Y:S05]  /*7c90*/  BSYNC B1 ;  /* 0x0000000000017941 */ /* 0x000fea0003800000 */
.L_x_222:
        /* <DEDUP_REMOVED lines=9> */
.L_x_225:
[----:B------:R-:W-:Y:S05]  /*7d30*/  BSYNC B1 ;  /* 0x0000000000017941 */ /* 0x000fea0003800000 */
.L_x_224:
        /* <DEDUP_REMOVED lines=9> */
.L_x_227:
[----:B------:R-:W-:Y:S05]  /*7dd0*/  BSYNC B1 ;  /* 0x0000000000017941 */ /* 0x000fea0003800000 */
.L_x_226:
        /* <DEDUP_REMOVED lines=9> */
.L_x_229:
[----:B------:R-:W-:Y:S05]  /*7e70*/  BSYNC B1 ;  /* 0x0000000000017941 */ /* 0x000fea0003800000 */
.L_x_228:
        /* <DEDUP_REMOVED lines=9> */
.L_x_231:
[----:B------:R-:W-:Y:S05]  /*7f10*/  BSYNC B1 ;  /* 0x0000000000017941 */ /* 0x000fea0003800000 */
.L_x_230:
        /* <DEDUP_REMOVED lines=9> */
.L_x_233:
[----:B------:R-:W-:Y:S05]  /*7fb0*/  BSYNC B1 ;  /* 0x0000000000017941 */ /* 0x000fea0003800000 */
.L_x_232:
        /* <DEDUP_REMOVED lines=9> */
.L_x_235:
[----:B------:R-:W-:Y:S05]  /*8050*/  BSYNC B1 ;  /* 0x0000000000017941 */ /* 0x000fea0003800000 */
.L_x_234:
        /* <DEDUP_REMOVED lines=9> */
.L_x_237:
[----:B------:R-:W-:Y:S05]  /*80f0*/  BSYNC B1 ;  /* 0x0000000000017941 */ /* 0x000fea0003800000 */
.L_x_236:
        /* <DEDUP_REMOVED lines=9> */
.L_x_239:
[----:B------:R-:W-:Y:S05]  /*8190*/  BSYNC B1 ;  /* 0x0000000000017941 */ /* 0x000fea0003800000 */
.L_x_238:
        /* <DEDUP_REMOVED lines=9> */
.L_x_241:
[----:B------:R-:W-:Y:S05]  /*8230*/  BSYNC B1 ;  /* 0x0000000000017941 */ /* 0x000fea0003800000 */
.L_x_240:
        /* <DEDUP_REMOVED lines=9> */
.L_x_243:
[----:B------:R-:W-:Y:S05]  /*82d0*/  BSYNC B1 ;  /* 0x0000000000017941 */ /* 0x000fea0003800000 */
.L_x_242:
        /* <DEDUP_REMOVED lines=9> */
.L_x_245:
[----:B------:R-:W-:Y:S05]  /*8370*/  BSYNC B1 ;  /* 0x0000000000017941 */ /* 0x000fea0003800000 */
.L_x_244:
        /* <DEDUP_REMOVED lines=9> */
.L_x_247:
[----:B------:R-:W-:Y:S05]  /*8410*/  BSYNC B1 ;  /* 0x0000000000017941 */ /* 0x000fea0003800000 */
.L_x_246:
        /* <DEDUP_REMOVED lines=9> */
.L_x_249:
[----:B------:R-:W-:Y:S05]  /*84b0*/  BSYNC B1 ;  /* 0x0000000000017941 */ /* 0x000fea0003800000 */
.L_x_248:
        /* <DEDUP_REMOVED lines=9> */
.L_x_251:
[----:B------:R-:W-:Y:S05]  /*8550*/  BSYNC B1 ;  /* 0x0000000000017941 */ /* 0x000fea0003800000 */
.L_x_250:
        /* <DEDUP_REMOVED lines=9> */
.L_x_253:
[----:B------:R-:W-:Y:S05]  /*85f0*/  BSYNC B1 ;  /* 0x0000000000017941 */ /* 0x000fea0003800000 */
.L_x_252:
        /* <DEDUP_REMOVED lines=9> */
.L_x_255:
[----:B------:R-:W-:Y:S05]  /*8690*/  BSYNC B1 ;  /* 0x0000000000017941 */ /* 0x000fea0003800000 */
.L_x_254:
        /* <DEDUP_REMOVED lines=9> */
.L_x_257:
[----:B------:R-:W-:Y:S05]  /*8730*/  BSYNC B1 ;  /* 0x0000000000017941 */ /* 0x000fea0003800000 */
.L_x_256:
        /* <DEDUP_REMOVED lines=9> */
.L_x_259:
[----:B------:R-:W-:Y:S05]  /*87d0*/  BSYNC B1 ;  /* 0x0000000000017941 */ /* 0x000fea0003800000 */
.L_x_258:
        /* <DEDUP_REMOVED lines=9> */
.L_x_261:
[----:B------:R-:W-:Y:S05]  /*8870*/  BSYNC B1 ;  /* 0x0000000000017941 */ /* 0x000fea0003800000 */
.L_x_260:
        /* <DEDUP_REMOVED lines=9> */
.L_x_263:
[----:B------:R-:W-:Y:S05]  /*8910*/  BSYNC B1 ;  /* 0x0000000000017941 */ /* 0x000fea0003800000 */
.L_x_262:
        /* <DEDUP_REMOVED lines=9> */
.L_x_265:
[----:B------:R-:W-:Y:S05]  /*89b0*/  BSYNC B1 ;  /* 0x0000000000017941 */ /* 0x000fea0003800000 */
.L_x_264:
        /* <DEDUP_REMOVED lines=9> */
.L_x_267:
[----:B------:R-:W-:Y:S05]  /*8a50*/  BSYNC B1 ;  /* 0x0000000000017941 */ /* 0x000fea0003800000 */
.L_x_266:
        /* <DEDUP_REMOVED lines=9> */
.L_x_269:
[----:B------:R-:W-:Y:S05]  /*8af0*/  BSYNC B1 ;  /* 0x0000000000017941 */ /* 0x000fea0003800000 */
.L_x_268:
        /* <DEDUP_REMOVED lines=9> */
.L_x_271:
[----:B------:R-:W-:Y:S05]  /*8b90*/  BSYNC B1 ;  /* 0x0000000000017941 */ /* 0x000fea0003800000 */
.L_x_270:
        /* <DEDUP_REMOVED lines=9> */
.L_x_273:
[----:B------:R-:W-:Y:S05]  /*8c30*/  BSYNC B1 ;  /* 0x0000000000017941 */ /* 0x000fea0003800000 */
.L_x_272:
        /* <DEDUP_REMOVED lines=9> */
.L_x_275:
[----:B------:R-:W-:Y:S05]  /*8cd0*/  BSYNC B1 ;  /* 0x0000000000017941 */ /* 0x000fea0003800000 */
.L_x_274:
[----:B0-23-5:R-:W-:Y:S01]  /*8ce0*/  LOP3.LUT R4, R172, 0xffffe000, RZ, 0xc0, !PT ;  /* 0xffffe000ac047812 */ /* 0x02dfe200078ec0ff */
        /* <DEDUP_REMOVED lines=8> */
.L_x_277:
[----:B------:R-:W-:Y:S05]  /*8d70*/  BSYNC B1 ;  /* 0x0000000000017941 */ /* 0x000fea0003800000 */
.L_x_276:
[----:B-----5:R-:W-:Y:S01]  /*8d80*/  LOP3.LUT R4, R172, 0xffffe000, RZ, 0xc0, !PT ;  /* 0xffffe000ac047812 */ /* 0x020fe200078ec0ff */
[----:B------:R-:W-:Y:S01]  /*8d90*/  @P2 IMAD.MOV.U32 R5, RZ, RZ, R9 ;  /* 0x000000ffff052224 */ /* 0x000fe200078e0009 */
[----:B------:R-:W-:Y:S01]  /*8da0*/  ISETP.GT.AND P1, PT, R0, 0x79, P1 ;  /* 0x000000790000780c */ /* 0x000fe20000f24270 */
[----:B------:R-:W-:Y:S02]  /*8db0*/  BSSY B1, `(.L_x_278) ;  /* 0x0000008000017945 */ /* 0x000fe40003800000 */
[----:B------:R-:W-:Y:S01]  /*8dc0*/  FMUL R3, R4, R155 ;  /* 0x0000009b04037220 */ /* 0x000fe20000400000 */
[----:B------:R-:W-:-:S03]  /*8dd0*/  @P2 IMAD.MOV.U32 R4, RZ, RZ, R8 ;  /* 0x000000ffff042224 */ /* 0x000fc600078e0008 */
[----:B------:R-:W-:-:S05]  /*8de0*/  FFMA R3, R86, R154, R3 ;  /* 0x0000009a56037223 */ /* 0x000fca0000000003 */
[----:B------:R-:W-:-:S05]  /*8df0*/  F2FP.TF32.F32.PACK_B R3, R3 ;  /* 0x00000003ff03723e */ /* 0x000fca00024050ff */
[----:B------:R3:W-:Y:S01]  /*8e00*/  @P2 STG.E desc[UR36][R4.64+0x1e0], R3 ;  /* 0x0001e00304002986 */ /* 0x0007e2000c101924 */
[----:B------:R-:W-:Y:S05]  /*8e10*/  @!P1 BRA `(.L_x_279) ;  /* 0x0000000000049947 */ /* 0x000fea0003800000 */
[----:B------:R0:W5:Y:S02]  /*8e20*/  LDG.E.LTC128B R172, desc[UR36][R10.64+0x1e4] ;  /* 0x0001e4240aac7981 */ /* 0x000164000c1e1920 */
.L_x_279:
[----:B------:R-:W-:Y:S05]  /*8e30*/  BSYNC B1 ;  /* 0x0000000000017941 */ /* 0x000fea0003800000 */
.L_x_278:
[----:B------:R-:W-:Y:S05]  /*8e40*/  @!P1 BRA `(.L_x_280) ;  /* 0x00000024003c9947 */ /* 0x000fea0003800000 */
[----:B-----5:R-:W-:-:S05]  /*8e50*/  LOP3.LUT R172, R172, 0xffffe000, RZ, 0xc0, !PT ;  /* 0xffffe000acac7812 */ /* 0x020fca00078ec0ff */
[----:B------:R-:W-:-:S04]  /*8e60*/  FMUL R172, R172, R155 ;  /* 0x0000009bacac7220 */ /* 0x000fc80000400000 */
[----:B------:R-:W-:-:S05]  /*8e70*/  FFMA R87, R87, R154, R172 ;  /* 0x0000009a57577223 */ /* 0x000fca00000000ac */
[----:B------:R-:W-:-:S05]  /*8e80*/  F2FP.TF32.F32.PACK_B R87, R87 ;  /* 0x00000057ff57723e */ /* 0x000fca00024050ff */
[----:B------:R0:W-:Y:S01]  /*8e90*/  STG.E desc[UR36][R8.64+0x1e4], R87 ;  /* 0x0001e45708007986 */ /* 0x0001e2000c101924 */
[----:B------:R-:W-:Y:S05]  /*8ea0*/  BRA `(.L_x_280) ;  /* 0x0000002400247947 */ /* 0x000fea0003800000 */
.L_x_29:
[----:B------:R-:W-:Y:S01]  /*8eb0*/  ULDC.64 UR4, c[0x0][0x5c0] ;  /* 0x0001700000047ab9 */ /* 0x000fe20000000a00 */
[-C--:B------:R-:W-:Y:S01]  /*8ec0*/  FMUL R15, R88, R154.reuse ;  /* 0x0000009a580f7220 */ /* 0x080fe20000400000 */
[----:B------:R-:W-:Y:S01]  /*8ed0*/  LEA R6, P0, R168, UR4, 0x2 ;  /* 0x00000004a8067c11 */ /* 0x000fe2000f8010ff */
[----:B------:R-:W-:Y:S01]  /*8ee0*/  IMAD.SHL.U32 R11, R4, 0x20, RZ ;  /* 0x00000020040b7824 */ /* 0x000fe200078e00ff */
[----:B------:R-:W-:Y:S01]  /*8ef0*/  ISETP.GT.AND P5, PT, R0, 0x1, P3 ;  /* 0x000000010000780c */ /* 0x000fe20001fa4270 */
[-C--:B------:R-:W-:Y:S01]  /*8f00*/  FMUL R89, R89, R154.reuse ;  /* 0x0000009a59597220 */ /* 0x080fe20000400000 */
[----:B------:R-:W-:Y:S01]  /*8f10*/  LEA.HI.X R7, R168, UR5, R171, 0x2, P0 ;  /* 0x00000005a8077c11 */ /* 0x000fe200080f14ab */
[-C--:B------:R-:W-:Y:S01]  /*8f20*/  FMUL R21, R90, R154.reuse ;  /* 0x0000009a5a157220 */ /* 0x080fe20000400000 */
[----:B------:R-:W-:Y:S01]  /*8f30*/  ISETP.GT.AND P0, PT, R3, 0x8, PT ;  /* 0x000000080300780c */ /* 0x000fe20003f04270 */
[-C--:B------:R-:W-:Y:S01]  /*8f40*/  FMUL R91, R91, R154.reuse ;  /* 0x0000009a5b5b7220 */ /* 0x080fe20000400000 */
[----:B------:R-:W-:Y:S01]  /*8f50*/  F2FP.TF32.F32.PACK_B R15, R15 ;  /* 0x0000000fff0f723e */ /* 0x000fe200024050ff */
[-C--:B------:R-:W-:Y:S01]  /*8f60*/  FMUL R93, R93, R154.reuse ;  /* 0x0000009a5d5d7220 */ /* 0x080fe20000400000 */
[----:B------:R-:W-:Y:S01]  /*8f70*/  ISETP.GT.AND P1, PT, R0, RZ, P0 ;  /* 0x000000ff0000720c */ /* 0x000fe20000724270 */
[-C--:B------:R-:W-:Y:S01]  /*8f80*/  FMUL R23, R94, R154.reuse ;  /* 0x0000009a5e177220 */ /* 0x080fe20000400000 */
[----:B------:R-:W-:Y:S01]  /*8f90*/  ISETP.GT.AND P4, PT, R0, 0x1, P0 ;  /* 0x000000010000780c */ /* 0x000fe20000784270 */
[----:B------:R0:W-:Y:S01]  /*8fa0*/  @P2 STG.E desc[UR36][R6.64], R15 ;  /* 0x0000000f06002986 */ /* 0x0001e2000c101924 */
[----:B------:R-:W-:Y:S01]  /*8fb0*/  SHF.L.U64.HI R9, R4, 0x5, R5 ;  /* 0x0000000504097819 */ /* 0x000fe20000010205 */
[----:B------:R-:W-:Y:S01]  /*8fc0*/  FMUL R95, R95, R154 ;  /* 0x0000009a5f5f7220 */ /* 0x000fe20000400000 */
[----:B------:R-:W-:Y:S01]  /*8fd0*/  IADD3 R12, P2, R11, R6, RZ ;  /* 0x000000060b0c7210 */ /* 0x000fe20007f5e0ff */
[-C--:B------:R-:W-:Y:S01]  /*8fe0*/  FMUL R97, R97, R154.reuse ;  /* 0x0000009a61617220 */ /* 0x080fe20000400000 */
[----:B------:R-:W-:Y:S01]  /*8ff0*/  F2FP.TF32.F32.PACK_B R89, R89 ;  /* 0x00000059ff59723e */ /* 0x000fe200024050ff */
[-C--:B------:R-:W-:Y:S01]  /*9000*/  FMUL R99, R99, R154.reuse ;  /* 0x0000009a63637220 */ /* 0x080fe20000400000 */
[----:B------:R-:W-:Y:S01]  /*9010*/  F2FP.TF32.F32.PACK_B R21, R21 ;  /* 0x00000015ff15723e */ /* 0x000fe200024050ff */
[----:B------:R-:W-:Y:S01]  /*9020*/  IMAD.X R13, R9, 0x1, R7, P2 ;  /* 0x00000001090d7824 */ /* 0x000fe200010e0607 */
[----:B------:R-:W-:Y:S01]  /*9030*/  F2FP.TF32.F32.PACK_B R91, R91 ;  /* 0x0000005bff5b723e */ /* 0x000fe200024050ff */
[----:B------:R-:W-:Y:S01]  /*9040*/  @P5 STG.E desc[UR36][R6.64+0x4], R89 ;  /* 0x0000045906005986 */ /* 0x000fe2000c101924 */
[----:B------:R-:W-:Y:S01]  /*9050*/  ISETP.GT.AND P5, PT, R0, 0x8, P3 ;  /* 0x000000080000780c */ /* 0x000fe20001fa4270 */
[-C--:B0-----:R-:W-:Y:S01]  /*9060*/  FMUL R15, R92, R154.reuse ;  /* 0x0000009a5c0f7220 */ /* 0x081fe20000400000 */
[C---:B------:R-:W-:Y:S01]  /*9070*/  ISETP.GT.AND P2, PT, R0.reuse, 0x9, P3 ;  /* 0x000000090000780c */ /* 0x040fe20001f44270 */
[----:B------:R0:W-:Y:S01]  /*9080*/  @P1 STG.E desc[UR36][R12.64], R21 ;  /* 0x000000150c001986 */ /* 0x0001e2000c101924 */
[C---:B------:R-:W-:Y:S01]  /*9090*/  ISETP.GT.AND P1, PT, R0.reuse, 0x8, P0 ;  /* 0x000000080000780c */ /* 0x040fe20000724270 */
[-C--:B------:R-:W-:Y:S01]  /*90a0*/  FMUL R101, R101, R154.reuse ;  /* 0x0000009a65657220 */ /* 0x080fe20000400000 */
[----:B------:R-:W-:Y:S01]  /*90b0*/  F2FP.TF32.F32.PACK_B R15, R15 ;  /* 0x0000000fff0f723e */ /* 0x000fe200024050ff */
[----:B------:R-:W-:Y:S01]  /*90c0*/  @P4 STG.E desc[UR36][R12.64+0x4], R91 ;  /* 0x0000045b0c004986 */ /* 0x000fe2000c101924 */
[----:B------:R-:W-:Y:S01]  /*90d0*/  ISETP.GT.AND P4, PT, R0, 0x9, P0 ;  /* 0x000000090000780c */ /* 0x000fe20000784270 */
[-C--:B------:R-:W-:Y:S01]  /*90e0*/  FMUL R103, R103, R154.reuse ;  /* 0x0000009a67677220 */ /* 0x080fe20000400000 */
[----:B------:R-:W-:Y:S01]  /*90f0*/  F2FP.TF32.F32.PACK_B R93, R93 ;  /* 0x0000005dff5d723e */ /* 0x000fe200024050ff */
[-C--:B------:R-:W-:Y:S01]  /*9100*/  FMUL R105, R105, R154.reuse ;  /* 0x0000009a69697220 */ /* 0x080fe20000400000 */
[----:B------:R-:W-:Y:S01]  /*9110*/  F2FP.TF32.F32.PACK_B R23, R23 ;  /* 0x00000017ff17723e */ /* 0x000fe200024050ff */
[----:B------:R1:W-:Y:S01]  /*9120*/  @P5 STG.E desc[UR36][R6.64+0x20], R15 ;  /* 0x0000200f06005986 */ /* 0x0003e2000c101924 */
[----:B------:R-:W-:Y:S01]  /*9130*/  F2FP.TF32.F32.PACK_B R95, R95 ;  /* 0x0000005fff5f723e */ /* 0x000fe200024050ff */
[-C--:B0-----:R-:W-:Y:S01]  /*9140*/  FMUL R21, R96, R154.reuse ;  /* 0x0000009a60157220 */ /* 0x081fe20000400000 */
[C---:B------:R-:W-:Y:S01]  /*9150*/  ISETP.GT.AND P5, PT, R0.reuse, 0x10, P3 ;  /* 0x000000100000780c */ /* 0x040fe20001fa4270 */
[----:B------:R-:W-:Y:S01]  /*9160*/  @P2 STG.E desc[UR36][R6.64+0x24], R93 ;  /* 0x0000245d06002986 */ /* 0x000fe2000c101924 */
[C---:B------:R-:W-:Y:S01]  /*9170*/  ISETP.GT.AND P2, PT, R0.reuse, 0x11, P3 ;  /* 0x000000110000780c */ /* 0x040fe20001f44270 */
[-C--:B------:R-:W-:Y:S01]  /*9180*/  FMUL R107, R107, R154.reuse ;  /* 0x0000009a6b6b7220 */ /* 0x080fe20000400000 */
[----:B------:R-:W-:Y:S01]  /*9190*/  F2FP.TF32.F32.PACK_B R21, R21 ;  /* 0x00000015ff15723e */ /* 0x000fe200024050ff */
[----:B------:R0:W-:Y:S01]  /*91a0*/  @P1 STG.E desc[UR36][R12.64+0x20], R23 ;  /* 0x000020170c001986 */ /* 0x0001e2000c101924 */
[C---:B------:R-:W-:Y:S01]  /*91b0*/  ISETP.GT.AND P1, PT, R0.reuse, 0x10, P0 ;  /* 0x000000100000780c */ /* 0x040fe20000724270 */
[-C--:B------:R-:W-:Y:S01]  /*91c0*/  FMUL R109, R109, R154.reuse ;  /* 0x0000009a6d6d7220 */ /* 0x080fe20000400000 */
[----:B------:R-:W-:Y:S01]  /*91d0*/  F2FP.TF32.F32.PACK_B R97, R97 ;  /* 0x00000061ff61723e */ /* 0x000fe200024050ff */
[----:B------:R-:W-:Y:S01]  /*91e0*/  @P4 STG.E desc[UR36][R12.64+0x24], R95 ;  /* 0x0000245f0c004986 */ /* 0x000fe2000c101924 */
[----:B------:R-:W-:Y:S01]  /*91f0*/  ISETP.GT.AND P4, PT, R0, 0x11, P0 ;  /* 0x000000110000780c */ /* 0x000fe20000784270 */
[-C--:B-1----:R-:W-:Y:S01]  /*9200*/  FMUL R15, R98, R154.reuse ;  /* 0x0000009a620f7220 */ /* 0x082fe20000400000 */
[----:B------:R-:W-:Y:S01]  /*9210*/  F2FP.TF32.F32.PACK_B R99, R99 ;  /* 0x00000063ff63723e */ /* 0x000fe200024050ff */
[----:B------:R1:W-:Y:S01]  /*9220*/  @P5 STG.E desc[UR36][R6.64+0x40], R21 ;  /* 0x0000401506005986 */ /* 0x0003e2000c101924 */
[C---:B------:R-:W-:Y:S01]  /*9230*/  ISETP.GT.AND P5, PT, R0.reuse, 0x18, P3 ;  /* 0x000000180000780c */ /* 0x040fe20001fa4270 */
[-C--:B------:R-:W-:Y:S01]  /*9240*/  FMUL R111, R111, R154.reuse ;  /* 0x0000009a6f6f7220 */ /* 0x080fe20000400000 */
[----:B------:R-:W-:Y:S01]  /*9250*/  F2FP.TF32.F32.PACK_B R15, R15 ;  /* 0x0000000fff0f723e */ /* 0x000fe200024050ff */
[----:B------:R-:W-:Y:S01]  /*9260*/  @P2 STG.E desc[UR36][R6.64+0x44], R97 ;  /* 0x0000446106002986 */ /* 0x000fe2000c101924 */
[----:B------:R-:W-:Y:S01]  /*9270*/  ISETP.GT.AND P2, PT, R0, 0x19, P3 ;  /* 0x000000190000780c */ /* 0x000fe20001f44270 */
[-C--:B0-----:R-:W-:Y:S01]  /*9280*/  FMUL R23, R100, R154.reuse ;  /* 0x0000009a64177220 */ /* 0x081fe20000400000 */
        /* <DEDUP_REMOVED lines=177> */
[----:B------:R-:W-:Y:S01]  /*9da0*/  @P1 STG.E desc[UR36][R12.64+0x1a0], R23 ;  /* 0x0001a0170c001986 */ /* 0x000fe2000c101924 */
        /* <DEDUP_REMOVED lines=11> */
[-C--:B------:R-:W-:Y:S01]  /*9e60*/  FMUL R33, R33, R154.reuse ;  /* 0x0000009a21217220 */ /* 0x080fe20000400000 */
[----:B------:R-:W-:Y:S01]  /*9e70*/  ISETP.GT.AND P3, PT, R0, 0x79, P3 ;  /* 0x000000790000780c */ /* 0x000fe20001f64270 */
[----:B------:R-:W-:Y:S01]  /*9e80*/  @P1 STG.E desc[UR36][R6.64+0x1c4], R145 ;  /* 0x0001c49106001986 */ /* 0x000fe2000c101924 */
[----:B------:R-:W-:Y:S01]  /*9e90*/  ISETP.GT.AND P1, PT, R3, 0x80, PT ;  /* 0x000000800300780c */ /* 0x000fe20003f24270 */
[-C--:B------:R-:W-:Y:S01]  /*9ea0*/  FMUL R35, R35, R154.reuse ;  /* 0x0000009a23237220 */ /* 0x080fe20000400000 */
[----:B------:R-:W-:Y:S01]  /*9eb0*/  F2FP.TF32.F32.PACK_B R149, R149 ;  /* 0x00000095ff95723e */ /* 0x000fe200024050ff */
[----:B------:R1:W-:Y:S01]  /*9ec0*/  @P2 STG.E desc[UR36][R12.64+0x1c0], R15 ;  /* 0x0001c00f0c002986 */ /* 0x0003e2000c101924 */
[----:B------:R-:W-:Y:S01]  /*9ed0*/  ISETP.GT.AND P2, PT, R3, 0x88, PT ;  /* 0x000000880300780c */ /* 0x000fe20003f44270 */
[-C--:B------:R-:W-:Y:S01]  /*9ee0*/  FMUL R3, R148, R154.reuse ;  /* 0x0000009a94037220 */ /* 0x080fe20000400000 */
[-C--:B0-----:R-:W-:Y:S01]  /*9ef0*/  FMUL R21, R150, R154.reuse ;  /* 0x0000009a96157220 */ /* 0x081fe20000400000 */
[----:B------:R-:W-:Y:S01]  /*9f00*/  @P4 STG.E desc[UR36][R12.64+0x1c4], R147 ;  /* 0x0001c4930c004986 */ /* 0x000fe2000c101924 */
[C---:B------:R-:W-:Y:S01]  /*9f10*/  ISETP.GT.AND P4, PT, R0.reuse, 0x78, P0 ;  /* 0x000000780000780c */ /* 0x040fe20000784270 */
[-C--:B------:R-:W-:Y:S01]  /*9f20*/  FMUL R37, R37, R154.reuse ;  /* 0x0000009a25257220 */ /* 0x080fe20000400000 */
[----:B------:R-:W-:Y:S01]  /*9f30*/  ISETP.GT.AND P0, PT, R0, 0x79, P0 ;  /* 0x000000790000780c */ /* 0x000fe20000704270 */
[-C--:B------:R-:W-:Y:S01]  /*9f40*/  FMUL R39, R39, R154.reuse ;  /* 0x0000009a27277220 */ /* 0x080fe20000400000 */
[----:B------:R-:W-:Y:S01]  /*9f50*/  F2FP.TF32.F32.PACK_B R3, R3 ;  /* 0x00000003ff03723e */ /* 0x000fe200024050ff */
[-C--:B------:R-:W-:Y:S01]  /*9f60*/  FMUL R41, R41, R154.reuse ;  /* 0x0000009a29297220 */ /* 0x080fe20000400000 */
[----:B------:R-:W-:Y:S01]  /*9f70*/  F2FP.TF32.F32.PACK_B R21, R21 ;  /* 0x00000015ff15723e */ /* 0x000fe200024050ff */
[C---:B-1----:R-:W-:Y:S01]  /*9f80*/  IMAD.SHL.U32 R15, R4.reuse, 0x200, RZ ;  /* 0x00000200040f7824 */ /* 0x042fe200078e00ff */
[----:B------:R-:W-:Y:S01]  /*9f90*/  F2FP.TF32.F32.PACK_B R151, R151 ;  /* 0x00000097ff97723e */ /* 0x000fe200024050ff */
[----:B------:R0:W-:Y:S01]  /*9fa0*/  @P5 STG.E desc[UR36][R6.64+0x1e0], R3 ;  /* 0x0001e00306005986 */ /* 0x0001e2000c101924 */
[----:B------:R-:W-:Y:S01]  /*9fb0*/  SHF.L.U64.HI R5, R4, 0x9, R5 ;  /* 0x0000000904057819 */ /* 0x000fe20000010205 */
[----:B------:R-:W-:Y:S01]  /*9fc0*/  FMUL R43, R43, R154 ;  /* 0x0000009a2b2b7220 */ /* 0x000fe20000400000 */
[----:B------:R-:W-:Y:S01]  /*9fd0*/  F2FP.TF32.F32.PACK_B R25, R25 ;  /* 0x00000019ff19723e */ /* 0x000fe200024050ff */
[----:B------:R-:W-:Y:S01]  /*9fe0*/  @P3 STG.E desc[UR36][R6.64+0x1e4], R149 ;  /* 0x0001e49506003986 */ /* 0x000fe2000c101924 */
[----:B------:R-:W-:Y:S01]  /*9ff0*/  IADD3 R4, P3, R15, R6, RZ ;  /* 0x000000060f047210 */ /* 0x000fe20007f7e0ff */
[----:B------:R-:W-:Y:S01]  /*a000*/  FMUL R45, R45, R154 ;  /* 0x0000009a2d2d7220 */ /* 0x000fe20000400000 */
[----:B------:R-:W-:Y:S01]  /*a010*/  F2FP.TF32.F32.PACK_B R27, R27 ;  /* 0x0000001bff1b723e */ /* 0x000fe200024050ff */
[----:B------:R1:W-:Y:S01]  /*a020*/  @P4 STG.E desc[UR36][R12.64+0x1e0], R21 ;  /* 0x0001e0150c004986 */ /* 0x0003e2000c101924 */
[----:B------:R-:W-:Y:S01]  /*a030*/  IADD3 R14, P4, P5, R11, R6, R15 ;  /* 0x000000060b0e7210 */ /* 0x000fe20007d9e00f */
[-C--:B------:R-:W-:Y:S01]  /*a040*/  FMUL R47, R47, R154.reuse ;  /* 0x0000009a2f2f7220 */ /* 0x080fe20000400000 */
[----:B------:R-:W-:Y:S01]  /*a050*/  F2FP.TF32.F32.PACK_B R29, R29 ;  /* 0x0000001dff1d723e */ /* 0x000fe200024050ff */
[----:B------:R2:W-:Y:S01]  /*a060*/  @P0 STG.E desc[UR36][R12.64+0x1e4], R151 ;  /* 0x0001e4970c000986 */ /* 0x0005e2000c101924 */
[----:B------:R-:W-:Y:S01]  /*a070*/  ISETP.GT.AND P0, PT, R0, RZ, P1 ;  /* 0x000000ff0000720c */ /* 0x000fe20000f04270 */
[-C--:B0-----:R-:W-:Y:S01]  /*a080*/  FMUL R3, R24, R154.reuse ;  /* 0x0000009a18037220 */ /* 0x081fe20000400000 */
[----:B------:R-:W-:Y:S01]  /*a090*/  IADD3.X R15, R9, R7, R5, P4, P5 ;  /* 0x00000007090f7210 */ /* 0x000fe200027ea405 */
[----:B------:R-:W-:Y:S01]  /*a0a0*/  IMAD.X R5, R5, 0x1, R7, P3 ;  /* 0x0000000105057824 */ /* 0x000fe200018e0607 */
[C---:B------:R-:W-:Y:S01]  /*a0b0*/  ISETP.GT.AND P5, PT, R0.reuse, 0x1, P1 ;  /* 0x000000010000780c */ /* 0x040fe20000fa4270 */
[-C--:B------:R-:W-:Y:S01]  /*a0c0*/  FMUL R49, R49, R154.reuse ;  /* 0x0000009a31317220 */ /* 0x080fe20000400000 */
[----:B------:R-:W-:Y:S01]  /*a0d0*/  ISETP.GT.AND P4, PT, R0, RZ, P2 ;  /* 0x000000ff0000720c */ /* 0x000fe20001784270 */
[-C--:B-1----:R-:W-:Y:S01]  /*a0e0*/  FMUL R21, R26, R154.reuse ;  /* 0x0000009a1a157220 */ /* 0x082fe20000400000 */
[----:B------:R-:W-:Y:S01]  /*a0f0*/  F2FP.TF32.F32.PACK_B R3, R3 ;  /* 0x00000003ff03723e */ /* 0x000fe200024050ff */
[----:B------:R-:W-:Y:S01]  /*a100*/  FMUL R51, R51, R154 ;  /* 0x0000009a33337220 */ /* 0x000fe20000400000 */
[----:B------:R-:W-:Y:S01]  /*a110*/  IADD3 R6, P3, R11, R4, RZ ;  /* 0x000000040b067210 */ /* 0x000fe20007f7e0ff */
[-C--:B--2---:R-:W-:Y:S01]  /*a120*/  FMUL R13, R28, R154.reuse ;  /* 0x0000009a1c0d7220 */ /* 0x084fe20000400000 */
[----:B------:R-:W-:Y:S01]  /*a130*/  F2FP.TF32.F32.PACK_B R21, R21 ;  /* 0x00000015ff15723e */ /* 0x000fe200024050ff */
[----:B------:R0:W-:Y:S01]  /*a140*/  @P0 STG.E desc[UR36][R4.64], R3 ;  /* 0x0000000304000986 */ /* 0x0001e2000c101924 */
[C---:B------:R-:W-:Y:S01]  /*a150*/  ISETP.GT.AND P0, PT, R0.reuse, 0x1, P2 ;  /* 0x000000010000780c */ /* 0x040fe20001704270 */
[--C-:B------:R-:W-:Y:S01]  /*a160*/  IMAD.X R7, R9, 0x1, R5.reuse, P3 ;  /* 0x0000000109077824 */ /* 0x100fe200018e0605 */
[C---:B------:R-:W-:Y:S01]  /*a170*/  ISETP.GT.AND P3, PT, R0.reuse, 0x9, P1 ;  /* 0x000000090000780c */ /* 0x040fe20000f64270 */
[----:B------:R-:W-:Y:S01]  /*a180*/  @P5 STG.E desc[UR36][R4.64+0x4], R25 ;  /* 0x0000041904005986 */ /* 0x000fe2000c101924 */
[----:B------:R-:W-:Y:S01]  /*a190*/  F2FP.TF32.F32.PACK_B R13, R13 ;  /* 0x0000000dff0d723e */ /* 0x000fe200024050ff */
[----:B------:R-:W-:Y:S01]  /*a1a0*/  FMUL R53, R53, R154 ;  /* 0x0000009a35357220 */ /* 0x000fe20000400000 */
[----:B------:R-:W-:Y:S01]  /*a1b0*/  IADD3 R8, P5, R11, R4, RZ ;  /* 0x000000040b087210 */ /* 0x000fe20007fbe0ff */
[----:B------:R1:W-:Y:S01]  /*a1c0*/  @P4 STG.E desc[UR36][R6.64], R21 ;  /* 0x0000001506004986 */ /* 0x0003e2000c101924 */
[----:B------:R-:W-:Y:S01]  /*a1d0*/  ISETP.GT.AND P4, PT, R0, 0x8, P1 ;  /* 0x000000080000780c */ /* 0x000fe20000f84270 */
[-C--:B------:R-:W-:Y:S01]  /*a1e0*/  FMUL R11, R32, R154.reuse ;  /* 0x0000009a200b7220 */ /* 0x080fe20000400000 */
[----:B------:R-:W-:Y:S01]  /*a1f0*/  F2FP.TF32.F32.PACK_B R31, R31 ;  /* 0x0000001fff1f723e */ /* 0x000fe200024050ff */
[-C--:B0-----:R-:W-:Y:S01]  /*a200*/  FMUL R3, R30, R154.reuse ;  /* 0x0000009a1e037220 */ /* 0x081fe20000400000 */
[----:B------:R-:W-:Y:S01]  /*a210*/  IMAD.X R9, R9, 0x1, R5, P5 ;  /* 0x0000000109097824 */ /* 0x000fe200028e0605 */
[----:B------:R-:W-:Y:S01]  /*a220*/  @P0 STG.E desc[UR36][R6.64+0x4], R27 ;  /* 0x0000041b06000986 */ /* 0x000fe2000c101924 */
[C---:B------:R-:W-:Y:S01]  /*a230*/  ISETP.GT.AND P0, PT, R0.reuse, 0x8, P2 ;  /* 0x000000080000780c */ /* 0x040fe20001704270 */
[-C--:B------:R-:W-:Y:S01]  /*a240*/  FMUL R55, R55, R154.reuse ;  /* 0x0000009a37377220 */ /* 0x080fe20000400000 */
[----:B------:R-:W-:Y:S01]  /*a250*/  F2FP.TF32.F32.PACK_B R3, R3 ;  /* 0x00000003ff03723e */ /* 0x000fe200024050ff */
[----:B------:R-:W-:Y:S01]  /*a260*/  @P3 STG.E desc[UR36][R4.64+0x24], R29 ;  /* 0x0000241d04003986 */ /* 0x000fe2000c101924 */
[----:B------:R-:W-:Y:S01]  /*a270*/  ISETP.GT.AND P5, PT, R0, 0x10, P1 ;  /* 0x000000100000780c */ /* 0x000fe20000fa4270 */
[-C--:B-1----:R-:W-:Y:S01]  /*a280*/  FMUL R21, R36, R154.reuse ;  /* 0x0000009a24157220 */ /* 0x082fe20000400000 */
[C---:B------:R-:W-:Y:S01]  /*a290*/  ISETP.GT.AND P3, PT, R0.reuse, 0x11, P1 ;  /* 0x000000110000780c */ /* 0x040fe20000f64270 */
[----:B------:R0:W-:Y:S01]  /*a2a0*/  @P4 STG.E desc[UR36][R4.64+0x20], R13 ;  /* 0x0000200d04004986 */ /* 0x0001e2000c101924 */
[C---:B------:R-:W-:Y:S01]  /*a2b0*/  ISETP.GT.AND P4, PT, R0.reuse, 0x9, P2 ;  /* 0x000000090000780c */ /* 0x040fe20001784270 */
[-C--:B------:R-:W-:Y:S01]  /*a2c0*/  FMUL R57, R57, R154.reuse ;  /* 0x0000009a39397220 */ /* 0x080fe20000400000 */
[----:B------:R-:W-:Y:S01]  /*a2d0*/  F2FP.TF32.F32.PACK_B R11, R11 ;  /* 0x0000000bff0b723e */ /* 0x000fe200024050ff */
[-C--:B------:R-:W-:Y:S01]  /*a2e0*/  FMUL R59, R59, R154.reuse ;  /* 0x0000009a3b3b7220 */ /* 0x080fe20000400000 */
[----:B------:R-:W-:Y:S01]  /*a2f0*/  F2FP.TF32.F32.PACK_B R33, R33 ;  /* 0x00000021ff21723e */ /* 0x000fe200024050ff */
[----:B------:R1:W-:Y:S01]  /*a300*/  @P0 STG.E desc[UR36][R8.64+0x20], R3 ;  /* 0x0000200308000986 */ /* 0x0003e2000c101924 */
[----:B------:R-:W-:Y:S01]  /*a310*/  ISETP.GT.AND P0, PT, R0, 0x10, P2 ;  /* 0x000000100000780c */ /* 0x000fe20001704270 */
[-C--:B------:R-:W-:Y:S01]  /*a320*/  FMUL R61, R61, R154.reuse ;  /* 0x0000009a3d3d7220 */ /* 0x080fe20000400000 */
[----:B------:R-:W-:Y:S01]  /*a330*/  F2FP.TF32.F32.PACK_B R35, R35 ;  /* 0x00000023ff23723e */ /* 0x000fe200024050ff */
[-C--:B------:R-:W-:Y:S01]  /*a340*/  FMUL R63, R63, R154.reuse ;  /* 0x0000009a3f3f7220 */ /* 0x080fe20000400000 */
[----:B------:R-:W-:Y:S01]  /*a350*/  F2FP.TF32.F32.PACK_B R21, R21 ;  /* 0x00000015ff15723e */ /* 0x000fe200024050ff */
[-C--:B0-----:R-:W-:Y:S01]  /*a360*/  FMUL R13, R34, R154.reuse ;  /* 0x0000009a220d7220 */ /* 0x081fe20000400000 */
[----:B------:R-:W-:Y:S01]  /*a370*/  F2FP.TF32.F32.PACK_B R37, R37 ;  /* 0x00000025ff25723e */ /* 0x000fe200024050ff */
[----:B------:R-:W-:Y:S01]  /*a380*/  @P4 STG.E desc[UR36][R14.64+0x24], R31 ;  /* 0x0000241f0e004986 */ /* 0x000fe2000c101924 */
[C---:B------:R-:W-:Y:S01]  /*a390*/  ISETP.GT.AND P4, PT, R0.reuse, 0x11, P2 ;  /* 0x000000110000780c */ /* 0x040fe20001784270 */
[----:B------:R-:W-:Y:S01]  /*a3a0*/  FMUL R65, R65, R154 ;  /* 0x0000009a41417220 */ /* 0x000fe20000400000 */
[----:B------:R-:W-:Y:S01]  /*a3b0*/  F2FP.TF32.F32.PACK_B R13, R13 ;  /* 0x0000000dff0d723e */ /* 0x000fe200024050ff */
[----:B------:R0:W-:Y:S01]  /*a3c0*/  @P5 STG.E desc[UR36][R4.64+0x40], R11 ;  /* 0x0000400b04005986 */ /* 0x0001e2000c101924 */
[----:B------:R-:W-:Y:S01]  /*a3d0*/  ISETP.GT.AND P5, PT, R0, 0x18, P1 ;  /* 0x000000180000780c */ /* 0x000fe20000fa4270 */
[----:B------:R-:W-:-:S02]  /*a3e0*/  @P0 IMAD.MOV.U32 R6, RZ, RZ, R14 ;  /* 0x000000ffff060224 */ /* 0x000fc400078e000e */
[-C--:B-1----:R-:W-:Y:S01]  /*a3f0*/  FMUL R3, R38, R154.reuse ;  /* 0x0000009a26037220 */ /* 0x082fe20000400000 */
[--C-:B------:R-:W-:Y:S01]  /*a400*/  @P0 IMAD.MOV.U32 R7, RZ, RZ, R15.reuse ;  /* 0x000000ffff070224 */ /* 0x100fe200078e000f */
[----:B------:R-:W-:Y:S01]  /*a410*/  @P3 STG.E desc[UR36][R4.64+0x44], R33 ;  /* 0x0000442104003986 */ /* 0x000fe2000c101924 */
[----:B------:R-:W-:Y:S01]  /*a420*/  ISETP.GT.AND P3, PT, R0, 0x19, P1 ;  /* 0x000000190000780c */ /* 0x000fe20000f64270 */
[-C--:B------:R-:W-:Y:S01]  /*a430*/  FMUL R9, R40, R154.reuse ;  /* 0x0000009a28097220 */ /* 0x080fe20000400000 */
[----:B------:R-:W-:Y:S01]  /*a440*/  F2FP.TF32.F32.PACK_B R3, R3 ;  /* 0x00000003ff03723e */ /* 0x000fe200024050ff */
[----:B------:R1:W-:Y:S01]  /*a450*/  @P0 STG.E desc[UR36][R6.64+0x40], R13 ;  /* 0x0000400d06000986 */ /* 0x0003e2000c101924 */
[----:B------:R-:W-:Y:S01]  /*a460*/  ISETP.GT.AND P0, PT, R0, 0x18, P2 ;  /* 0x000000180000780c */ /* 0x000fe20001704270 */
[-C--:B------:R-:W-:Y:S01]  /*a470*/  FMUL R67, R67, R154.reuse ;  /* 0x0000009a43437220 */ /* 0x080fe20000400000 */
[----:B------:R-:W-:Y:S01]  /*a480*/  F2FP.TF32.F32.PACK_B R39, R39 ;  /* 0x00000027ff27723e */ /* 0x000fe200024050ff */
[-C--:B0-----:R-:W-:Y:S01]  /*a490*/  FMUL R11, R42, R154.reuse ;  /* 0x0000009a2a0b7220 */ /* 0x081fe20000400000 */
[----:B------:R-:W-:Y:S01]  /*a4a0*/  F2FP.TF32.F32.PACK_B R9, R9 ;  /* 0x00000009ff09723e */ /* 0x000fe200024050ff */
[-C--:B------:R-:W-:Y:S01]  /*a4b0*/  FMUL R69, R69, R154.reuse ;  /* 0x0000009a45457220 */ /* 0x080fe20000400000 */
[----:B------:R-:W-:Y:S01]  /*a4c0*/  F2FP.TF32.F32.PACK_B R41, R41 ;  /* 0x00000029ff29723e */ /* 0x000fe200024050ff */
[-C--:B------:R-:W-:Y:S01]  /*a4d0*/  FMUL R71, R71, R154.reuse ;  /* 0x0000009a47477220 */ /* 0x080fe20000400000 */
[----:B------:R-:W-:Y:S01]  /*a4e0*/  F2FP.TF32.F32.PACK_B R11, R11 ;  /* 0x0000000bff0b723e */ /* 0x000fe200024050ff */
[-C--:B------:R-:W-:Y:S01]  /*a4f0*/  FMUL R73, R73, R154.reuse ;  /* 0x0000009a49497220 */ /* 0x080fe20000400000 */
[----:B------:R-:W-:Y:S01]  /*a500*/  F2FP.TF32.F32.PACK_B R43, R43 ;  /* 0x0000002bff2b723e */ /* 0x000fe200024050ff */
[--C-:B-1----:R-:W-:Y:S01]  /*a510*/  @P4 IMAD.MOV.U32 R6, RZ, RZ, R14.reuse ;  /* 0x000000ffff064224 */ /* 0x102fe200078e000e */
[----:B------:R-:W-:Y:S01]  /*a520*/  F2FP.TF32.F32.PACK_B R45, R45 ;  /* 0x0000002dff2d723e */ /* 0x000fe200024050ff */
[--C-:B------:R-:W-:Y:S01]  /*a530*/  @P4 IMAD.MOV.U32 R7, RZ, RZ, R15.reuse ;  /* 0x000000ffff074224 */ /* 0x100fe200078e000f */
[----:B------:R-:W-:Y:S01]  /*a540*/  F2FP.TF32.F32.PACK_B R47, R47 ;  /* 0x0000002fff2f723e */ /* 0x000fe200024050ff */
[-C--:B------:R-:W-:Y:S01]  /*a550*/  FMUL R75, R75, R154.reuse ;  /* 0x0000009a4b4b7220 */ /* 0x080fe20000400000 */
[----:B------:R-:W-:Y:S01]  /*a560*/  F2FP.TF32.F32.PACK_B R49, R49 ;  /* 0x00000031ff31723e */ /* 0x000fe200024050ff */
[-C--:B------:R-:W-:Y:S01]  /*a570*/  FMUL R77, R77, R154.reuse ;  /* 0x0000009a4d4d7220 */ /* 0x080fe20000400000 */
[----:B------:R0:W-:Y:S01]  /*a580*/  @P4 STG.E desc[UR36][R6.64+0x44], R35 ;  /* 0x0000442306004986 */ /* 0x0001e2000c101924 */
[C---:B------:R-:W-:Y:S01]  /*a590*/  ISETP.GT.AND P4, PT, R0.reuse, 0x19, P2 ;  /* 0x000000190000780c */ /* 0x040fe20001784270 */
[-C--:B------:R-:W-:Y:S01]  /*a5a0*/  FMUL R79, R79, R154.reuse ;  /* 0x0000009a4f4f7220 */ /* 0x080fe20000400000 */
[----:B------:R-:W-:Y:S01]  /*a5b0*/  F2FP.TF32.F32.PACK_B R51, R51 ;  /* 0x00000033ff33723e */ /* 0x000fe200024050ff */
[----:B------:R1:W-:Y:S01]  /*a5c0*/  @P5 STG.E desc[UR36][R4.64+0x60], R21 ;  /* 0x0000601504005986 */ /* 0x0003e2000c101924 */
[----:B------:R-:W-:Y:S01]  /*a5d0*/  ISETP.GT.AND P5, PT, R0, 0x20, P1 ;  /* 0x000000200000780c */ /* 0x000fe20000fa4270 */
[-C--:B------:R-:W-:Y:S01]  /*a5e0*/  FMUL R13, R80, R154.reuse ;  /* 0x0000009a500d7220 */ /* 0x080fe20000400000 */
[----:B------:R-:W-:Y:S01]  /*a5f0*/  F2FP.TF32.F32.PACK_B R53, R53 ;  /* 0x00000035ff35723e */ /* 0x000fe200024050ff */
[----:B------:R-:W-:Y:S01]  /*a600*/  @P3 STG.E desc[UR36][R4.64+0x64], R37 ;  /* 0x0000642504003986 */ /* 0x000fe2000c101924 */
[----:B------:R-:W-:Y:S01]  /*a610*/  ISETP.GT.AND P3, PT, R0, 0x21, P1 ;  /* 0x000000210000780c */ /* 0x000fe20000f64270 */
[-C--:B------:R-:W-:Y:S01]  /*a620*/  FMUL R81, R81, R154.reuse ;  /* 0x0000009a51517220 */ /* 0x080fe20000400000 */
[----:B------:R-:W-:Y:S01]  /*a630*/  F2FP.TF32.F32.PACK_B R55, R55 ;  /* 0x00000037ff37723e */ /* 0x000fe200024050ff */
[----:B0-----:R-:W-:Y:S01]  /*a640*/  @P0 IMAD.MOV.U32 R6, RZ, RZ, R14 ;  /* 0x000000ffff060224 */ /* 0x001fe200078e000e */
[----:B------:R-:W-:Y:S01]  /*a650*/  F2FP.TF32.F32.PACK_B R57, R57 ;  /* 0x00000039ff39723e */ /* 0x000fe200024050ff */
[----:B------:R-:W-:Y:S01]  /*a660*/  @P0 IMAD.MOV.U32 R7, RZ, RZ, R15 ;  /* 0x000000ffff070224 */ /* 0x000fe200078e000f */
[----:B------:R-:W-:Y:S01]  /*a670*/  F2FP.TF32.F32.PACK_B R59, R59 ;  /* 0x0000003bff3b723e */ /* 0x000fe200024050ff */
[-C--:B------:R-:W-:Y:S01]  /*a680*/  FMUL R83, R83, R154.reuse ;  /* 0x0000009a53537220 */ /* 0x080fe20000400000 */
[----:B------:R-:W-:Y:S01]  /*a690*/  F2FP.TF32.F32.PACK_B R61, R61 ;  /* 0x0000003dff3d723e */ /* 0x000fe200024050ff */
[-C--:B-1----:R-:W-:Y:S01]  /*a6a0*/  FMUL R21, R84, R154.reuse ;  /* 0x0000009a54157220 */ /* 0x082fe20000400000 */
[----:B------:R0:W-:Y:S01]  /*a6b0*/  @P0 STG.E desc[UR36][R6.64+0x60], R3 ;  /* 0x0000600306000986 */ /* 0x0001e2000c101924 */
[----:B------:R-:W-:Y:S01]  /*a6c0*/  ISETP.GT.AND P0, PT, R0, 0x20, P2 ;  /* 0x000000200000780c */ /* 0x000fe20001704270 */
[-C--:B------:R-:W-:Y:S01]  /*a6d0*/  FMUL R85, R85, R154.reuse ;  /* 0x0000009a55557220 */ /* 0x080fe20000400000 */
[----:B------:R-:W-:Y:S01]  /*a6e0*/  F2FP.TF32.F32.PACK_B R63, R63 ;  /* 0x0000003fff3f723e */ /* 0x000fe200024050ff */
[----:B------:R-:W-:Y:S01]  /*a6f0*/  FMUL R87, R87, R154 ;  /* 0x0000009a57577220 */ /* 0x000fe20000400000 */
[----:B------:R-:W-:-:S02]  /*a700*/  F2FP.TF32.F32.PACK_B R65, R65 ;  /* 0x00000041ff41723e */ /* 0x000fc400024050ff */
[----:B------:R-:W-:Y:S02]  /*a710*/  F2FP.TF32.F32.PACK_B R67, R67 ;  /* 0x00000043ff43723e */ /* 0x000fe400024050ff */
[----:B------:R-:W-:Y:S02]  /*a720*/  F2FP.TF32.F32.PACK_B R69, R69 ;  /* 0x00000045ff45723e */ /* 0x000fe400024050ff */
[----:B------:R-:W-:Y:S01]  /*a730*/  F2FP.TF32.F32.PACK_B R71, R71 ;  /* 0x00000047ff47723e */ /* 0x000fe200024050ff */
[----:B0-----:R-:W-:Y:S02]  /*a740*/  @P4 IMAD.MOV.U32 R6, RZ, RZ, R14 ;  /* 0x000000ffff064224 */ /* 0x001fe400078e000e */
[----:B------:R-:W-:Y:S01]  /*a750*/  FMUL R3, R44, R154 ;  /* 0x0000009a2c037220 */ /* 0x000fe20000400000 */
[----:B------:R-:W-:Y:S01]  /*a760*/  @P4 IMAD.MOV.U32 R7, RZ, RZ, R15 ;  /* 0x000000ffff074224 */ /* 0x000fe200078e000f */
[----:B------:R-:W-:Y:S02]  /*a770*/  F2FP.TF32.F32.PACK_B R73, R73 ;  /* 0x00000049ff49723e */ /* 0x000fe400024050ff */
[----:B------:R-:W-:-:S02]  /*a780*/  F2FP.TF32.F32.PACK_B R75, R75 ;  /* 0x0000004bff4b723e */ /* 0x000fc400024050ff */
[----:B------:R0:W-:Y:S01]  /*a790*/  @P4 STG.E desc[UR36][R6.64+0x64], R39 ;  /* 0x0000642706004986 */ /* 0x0001e2000c101924 */
[C---:B------:R-:W-:Y:S02]  /*a7a0*/  ISETP.GT.AND P4, PT, R0.reuse, 0x21, P2 ;  /* 0x000000210000780c */ /* 0x040fe40001784270 */
[----:B------:R-:W-:Y:S01]  /*a7b0*/  F2FP.TF32.F32.PACK_B R3, R3 ;  /* 0x00000003ff03723e */ /* 0x000fe200024050ff */
[----:B------:R1:W-:Y:S01]  /*a7c0*/  @P5 STG.E desc[UR36][R4.64+0x80], R9 ;  /* 0x0000800904005986 */ /* 0x0003e2000c101924 */
[C---:B------:R-:W-:Y:S02]  /*a7d0*/  ISETP.GT.AND P5, PT, R0.reuse, 0x28, P1 ;  /* 0x000000280000780c */ /* 0x040fe40000fa4270 */
[----:B------:R-:W-:Y:S01]  /*a7e0*/  F2FP.TF32.F32.PACK_B R77, R77 ;  /* 0x0000004dff4d723e */ /* 0x000fe200024050ff */
[----:B------:R-:W-:Y:S01]  /*a7f0*/  @P3 STG.E desc[UR36][R4.64+0x84], R41 ;  /* 0x0000842904003986 */ /* 0x000fe2000c101924 */
[----:B------:R-:W-:Y:S02]  /*a800*/  ISETP.GT.AND P3, PT, R0, 0x29, P1 ;  /* 0x000000290000780c */ /* 0x000fe40000f64270 */
[----:B------:R-:W-:Y:S01]  /*a810*/  F2FP.TF32.F32.PACK_B R79, R79 ;  /* 0x0000004fff4f723e */ /* 0x000fe200024050ff */
[----:B0-----:R-:W-:Y:S01]  /*a820*/  @P0 IMAD.MOV.U32 R6, RZ, RZ, R14 ;  /* 0x000000ffff060224 */ /* 0x001fe200078e000e */
[----:B------:R-:W-:Y:S01]  /*a830*/  F2FP.TF32.F32.PACK_B R13, R13 ;  /* 0x0000000dff0d723e */ /* 0x000fe200024050ff */
[----:B------:R-:W-:Y:S01]  /*a840*/  @P0 IMAD.MOV.U32 R7, RZ, RZ, R15 ;  /* 0x000000ffff070224 */ /* 0x000fe200078e000f */
[----:B------:R-:W-:Y:S01]  /*a850*/  F2FP.TF32.F32.PACK_B R81, R81 ;  /* 0x00000051ff51723e */ /* 0x000fe200024050ff */
[----:B-1----:R-:W-:Y:S01]  /*a860*/  FMUL R9, R46, R154 ;  /* 0x0000009a2e097220 */ /* 0x002fe20000400000 */
[----:B------:R-:W-:-:S02]  /*a870*/  F2FP.TF32.F32.PACK_B R83, R83 ;  /* 0x00000053ff53723e */ /* 0x000fc400024050ff */
[----:B------:R0:W-:Y:S01]  /*a880*/  @P0 STG.E desc[UR36][R6.64+0x80], R11 ;  /* 0x0000800b06000986 */ /* 0x0001e2000c101924 */
[----:B------:R-:W-:Y:S02]  /*a890*/  ISETP.GT.AND P0, PT, R0, 0x28, P2 ;  /* 0x000000280000780c */ /* 0x000fe40001704270 */
[----:B------:R-:W-:Y:S02]  /*a8a0*/  F2FP.TF32.F32.PACK_B R9, R9 ;  /* 0x00000009ff09723e */ /* 0x000fe400024050ff */
[----:B------:R-:W-:Y:S02]  /*a8b0*/  F2FP.TF32.F32.PACK_B R21, R21 ;  /* 0x00000015ff15723e */ /* 0x000fe400024050ff */
[----:B------:R-:W-:Y:S02]  /*a8c0*/  F2FP.TF32.F32.PACK_B R85, R85 ;  /* 0x00000055ff55723e */ /* 0x000fe400024050ff */
[----:B------:R-:W-:Y:S01]  /*a8d0*/  F2FP.TF32.F32.PACK_B R87, R87 ;  /* 0x00000057ff57723e */ /* 0x000fe200024050ff */
[----:B0-----:R-:W-:-:S02]  /*a8e0*/  @P4 IMAD.MOV.U32 R6, RZ, RZ, R14 ;  /* 0x000000ffff064224 */ /* 0x001fc400078e000e */
[----:B------:R-:W-:Y:S01]  /*a8f0*/  FMUL R11, R48, R154 ;  /* 0x0000009a300b7220 */ /* 0x000fe20000400000 */
[----:B------:R-:W-:-:S04]  /*a900*/  @P4 IMAD.MOV.U32 R7, RZ, RZ, R15 ;  /* 0x000000ffff074224 */ /* 0x000fc800078e000f */
[----:B------:R-:W-:Y:S01]  /*a910*/  F2FP.TF32.F32.PACK_B R11, R11 ;  /* 0x0000000bff0b723e */ /* 0x000fe200024050ff */
[----:B------:R0:W-:Y:S01]  /*a920*/  @P4 STG.E desc[UR36][R6.64+0x84], R43 ;  /* 0x0000842b06004986 */ /* 0x0001e2000c101924 */
[----:B------:R-:W-:-:S03]  /*a930*/  ISETP.GT.AND P4, PT, R0, 0x29, P2 ;  /* 0x000000290000780c */ /* 0x000fc60001784270 */
[----:B------:R1:W-:Y:S01]  /*a940*/  @P5 STG.E desc[UR36][R4.64+0xa0], R3 ;  /* 0x0000a00304005986 */ /* 0x0003e2000c101924 */
[----:B------:R-:W-:-:S03]  /*a950*/  ISETP.GT.AND P5, PT, R0, 0x30, P1 ;  /* 0x000000300000780c */ /* 0x000fc60000fa4270 */
[----:B------:R-:W-:Y:S01]  /*a960*/  @P3 STG.E desc[UR36][R4.64+0xa4], R45 ;  /* 0x0000a42d04003986 */ /* 0x000fe2000c101924 */
[----:B------:R-:W-:Y:S01]  /*a970*/  ISETP.GT.AND P3, PT, R0, 0x31, P1 ;  /* 0x000000310000780c */ /* 0x000fe20000f64270 */
[----:B0-----:R-:W-:Y:S02]  /*a980*/  @P0 IMAD.MOV.U32 R6, RZ, RZ, R14 ;  /* 0x000000ffff060224 */ /* 0x001fe400078e000e */
[----:B------:R-:W-:Y:S02]  /*a990*/  @P0 IMAD.MOV.U32 R7, RZ, RZ, R15 ;  /* 0x000000ffff070224 */ /* 0x000fe400078e000f */
[----:B-1----:R-:W-:-:S03]  /*a9a0*/  FMUL R3, R50, R154 ;  /* 0x0000009a32037220 */ /* 0x002fc60000400000 */
[----:B------:R0:W-:Y:S01]  /*a9b0*/  @P0 STG.E desc[UR36][R6.64+0xa0], R9 ;  /* 0x0000a00906000986 */ /* 0x0001e2000c101924 */
[----:B------:R-:W-:Y:S02]  /*a9c0*/  ISETP.GT.AND P0, PT, R0, 0x30, P2 ;  /* 0x000000300000780c */ /* 0x000fe40001704270 */
[----:B------:R-:W-:Y:S01]  /*a9d0*/  F2FP.TF32.F32.PACK_B R3, R3 ;  /* 0x00000003ff03723e */ /* 0x000fe200024050ff */
[----:B0-----:R-:W-:Y:S02]  /*a9e0*/  @P4 IMAD.MOV.U32 R6, RZ, RZ, R14 ;  /* 0x000000ffff064224 */ /* 0x001fe400078e000e */
        /* <DEDUP_REMOVED lines=69> */
[----:B------:R-:W-:Y:S01]  /*ae40*/  @P3 STG.E desc[UR36][R4.64+0x144], R65 ;  /* 0x0001444104003986 */ /* 0x000fe2000c101924 */
[----:B------:R-:W-:-:S03]  /*ae50*/  ISETP.GT.AND P3, PT, R0, 0x59, P1 ;  /* 0x000000590000780c */ /* 0x000fc60000f64270 */
[----:B------:R1:W-:Y:S01]  /*ae60*/  @P5 STG.E desc[UR36][R4.64+0x140], R9 ;  /* 0x0001400904005986 */ /* 0x0003e2000c101924 */
[----:B------:R-:W-:Y:S01]  /*ae70*/  ISETP.GT.AND P5, PT, R0, 0x58, P1 ;  /* 0x000000580000780c */ /* 0x000fe20000fa4270 */
[----:B0-----:R-:W-:Y:S02]  /*ae80*/  @P0 IMAD.MOV.U32 R6, RZ, RZ, R14 ;  /* 0x000000ffff060224 */ /* 0x001fe400078e000e */
[----:B------:R-:W-:-:S05]  /*ae90*/  @P0 IMAD.MOV.U32 R7, RZ, RZ, R15 ;  /* 0x000000ffff070224 */ /* 0x000fca00078e000f */
[----:B------:R0:W-:Y:S01]  /*aea0*/  @P0 STG.E desc[UR36][R6.64+0x140], R11 ;  /* 0x0001400b06000986 */ /* 0x0001e2000c101924 */
[----:B------:R-:W-:Y:S01]  /*aeb0*/  ISETP.GT.AND P0, PT, R0, 0x58, P2 ;  /* 0x000000580000780c */ /* 0x000fe20001704270 */
[----:B-1----:R-:W-:-:S05]  /*aec0*/  FMUL R9, R70, R154 ;  /* 0x0000009a46097220 */ /* 0x002fca0000400000 */
        /* <DEDUP_REMOVED lines=50> */
[----:B------:R-:W-:-:S05]  /*b1f0*/  @P4 IMAD.MOV.U32 R7, RZ, RZ, R15 ;  /* 0x000000ffff074224 */ /* 0x000fca00078e000f */
[----:B------:R0:W-:Y:S01]  /*b200*/  @P4 STG.E desc[UR36][R6.64+0x1a4], R79 ;  /* 0x0001a44f06004986 */ /* 0x0001e2000c101924 */
[----:B------:R-:W-:-:S03]  /*b210*/  ISETP.GT.AND P4, PT, R0, 0x71, P2 ;  /* 0x000000710000780c */ /* 0x000fc60001784270 */
[----:B------:R-:W-:Y:S01]  /*b220*/  @P3 STG.E desc[UR36][R4.64+0x1c0], R13 ;  /* 0x0001c00d04003986 */ /* 0x000fe2000c101924 */
[C---:B------:R-:W-:Y:S02]  /*b230*/  ISETP.GT.AND P3, PT, R0.reuse, 0x78, P1 ;  /* 0x000000780000780c */ /* 0x040fe40000f64270 */
[C---:B------:R-:W-:Y:S01]  /*b240*/  ISETP.GT.AND P1, PT, R0.reuse, 0x79, P1 ;  /* 0x000000790000780c */ /* 0x040fe20000f24270 */
[----:B------:R-:W-:Y:S01]  /*b250*/  @P5 STG.E desc[UR36][R4.64+0x1c4], R81 ;  /* 0x0001c45104005986 */ /* 0x000fe2000c101924 */
[C---:B------:R-:W-:Y:S02]  /*b260*/  ISETP.GT.AND P5, PT, R0.reuse, 0x78, P2 ;  /* 0x000000780000780c */ /* 0x040fe400017a4270 */
[----:B------:R-:W-:Y:S01]  /*b270*/  ISETP.GT.AND P2, PT, R0, 0x79, P2 ;  /* 0x000000790000780c */ /* 0x000fe20001744270 */
[----:B0-----:R-:W-:Y:S02]  /*b280*/  @P0 IMAD.MOV.U32 R6, RZ, RZ, R14 ;  /* 0x000000ffff060224 */ /* 0x001fe400078e000e */
[----:B------:R-:W-:-:S05]  /*b290*/  @P0 IMAD.MOV.U32 R7, RZ, RZ, R15 ;  /* 0x000000ffff070224 */ /* 0x000fca00078e000f */
[----:B------:R0:W-:Y:S02]  /*b2a0*/  @P0 STG.E desc[UR36][R6.64+0x1c0], R3 ;  /* 0x0001c00306000986 */ /* 0x0001e4000c101924 */
[----:B0-----:R-:W-:Y:S02]  /*b2b0*/  @P4 IMAD.MOV.U32 R6, RZ, RZ, R14 ;  /* 0x000000ffff064224 */ /* 0x001fe400078e000e */
[----:B------:R-:W-:-:S05]  /*b2c0*/  @P4 IMAD.MOV.U32 R7, RZ, RZ, R15 ;  /* 0x000000ffff074224 */ /* 0x000fca00078e000f */
[----:B------:R-:W-:Y:S04]  /*b2d0*/  @P4 STG.E desc[UR36][R6.64+0x1c4], R83 ;  /* 0x0001c45306004986 */ /* 0x000fe8000c101924 */
[----:B------:R-:W-:Y:S04]  /*b2e0*/  @P3 STG.E desc[UR36][R4.64+0x1e0], R21 ;  /* 0x0001e01504003986 */ /* 0x000fe8000c101924 */
[----:B------:R0:W-:Y:S02]  /*b2f0*/  @P1 STG.E desc[UR36][R4.64+0x1e4], R85 ;  /* 0x0001e45504001986 */ /* 0x0001e4000c101924 */
[----:B0-----:R-:W-:-:S02]  /*b300*/  @P5 IMAD.MOV.U32 R4, RZ, RZ, R14 ;  /* 0x000000ffff045224 */ /* 0x001fc400078e000e */
[----:B------:R-:W-:-:S05]  /*b310*/  @P5 IMAD.MOV.U32 R5, RZ, RZ, R15 ;  /* 0x000000ffff055224 */ /* 0x000fca00078e000f */
[----:B------:R0:W-:Y:S04]  /*b320*/  @P5 STG.E desc[UR36][R4.64+0x1e0], R9 ;  /* 0x0001e00904005986 */ /* 0x0001e8000c101924 */
[----:B------:R0:W-:Y:S02]  /*b330*/  @P2 STG.E desc[UR36][R14.64+0x1e4], R87 ;  /* 0x0001e4570e002986 */ /* 0x0001e4000c101924 */
.L_x_280:
[----:B------:R-:W-:Y:S05]  /*b340*/  BSYNC B0 ;  /* 0x0000000000007941 */ /* 0x000fea0003800000 */
.L_x_28:
[----:B------:R-:W-:Y:S01]  /*b350*/  ULDC UR4, c[0x0][0xc] ;  /* 0x0000030000047ab9 */ /* 0x000fe20000000800 */
[----:B------:R-:W-:Y:S01]  /*b360*/  ULDC UR5, c[0x0][0x10] ;  /* 0x0000040000057ab9 */ /* 0x000fe20000000800 */
[----:B---3--:R-:W3:Y:S01]  /*b370*/  LDC R3, c[0x0][0x14] ;  /* 0x00000500ff037b82 */ /* 0x008ee20000000800 */
[----:B------:R-:W-:Y:S01]  /*b380*/  UIMAD.WIDE.U32 UR4, UR4, UR5, URZ ;  /* 0x00000005040472a5 */ /* 0x000fe2000f8e003f */
[----:B------:R-:W-:Y:S01]  /*b390*/  PRMT R0, RZ, 0x7610, R0 ;  /* 0x00007610ff007816 */ /* 0x000fe20000000000 */
[----:B------:R-:W-:Y:S02]  /*b3a0*/  IMAD.MOV.U32 R153, RZ, RZ, -0x1 ;  /* 0xffffffffff997424 */ /* 0x000fe400078e00ff */
[----:B------:R-:W-:Y:S02]  /*b3b0*/  IMAD.MOV.U32 R23, RZ, RZ, -0x1 ;  /* 0xffffffffff177424 */ /* 0x000fe400078e00ff */
[----:B---3--:R-:W-:-:S04]  /*b3c0*/  IMAD.WIDE.U32 R16, R3, UR4, R16 ;  /* 0x0000000403107c25 */ /* 0x008fc8000f8e0010 */
[----:B------:R-:W-:Y:S01]  /*b3d0*/  IMAD R3, R3, UR5, RZ ;  /* 0x0000000503037c24 */ /* 0x000fe2000f8e02ff */
[----:B------:R-:W-:Y:S02]  /*b3e0*/  ULDC.64 UR4, c[0x0][0x650] ;  /* 0x0001940000047ab9 */ /* 0x000fe40000000a00 */
[----:B------:R-:W-:Y:S01]  /*b3f0*/  ISETP.GE.U32.AND P0, PT, R16, UR4, PT ;  /* 0x0000000410007c0c */ /* 0x000fe2000bf06070 */
[----:B------:R-:W-:-:S05]  /*b400*/  IMAD.IADD R17, R17, 0x1, R3 ;  /* 0x0000000111117824 */ /* 0x000fca00078e0203 */
[----:B------:R-:W-:-:S13]  /*b410*/  ISETP.GE.U32.AND.EX P0, PT, R17, UR5, PT, P0 ;  /* 0x0000000511007c0c */ /* 0x000fda000bf06100 */
[----:B------:R-:W-:Y:S05]  /*b420*/  @P0 BRA `(.L_x_281) ;  /* 0x0000000400640947 */ /* 0x000fea0003800000 */
[----:B------:R-:W3:Y:S01]  /*b430*/  S2R R12, SR_CTAID.X ;  /* 0x00000000000c7919 */ /* 0x000ee20000002500 */
[----:B0-2---:R-:W0:Y:S01]  /*b440*/  LDC.64 R10, c[0x0][0x628] ;  /* 0x00018a00ff0a7b82 */ /* 0x005e220000000a00 */
[----:B------:R-:W-:Y:S01]  /*b450*/  ULDC UR4, c[0x0][0x150] ;  /* 0x0000540000047ab9 */ /* 0x000fe20000000800 */
[----:B------:R-:W-:Y:S01]  /*b460*/  IMAD.MOV.U32 R8, RZ, RZ, R16 ;  /* 0x000000ffff087224 */ /* 0x000fe200078e0010 */
[----:B------:R-:W2:Y:S01]  /*b470*/  S2R R24, SR_CTAID.Y ;  /* 0x0000000000187919 */ /* 0x000ea20000002600 */
[----:B------:R-:W-:-:S04]  /*b480*/  IMAD.MOV.U32 R9, RZ, RZ, R17 ;  /* 0x000000ffff097224 */ /* 0x000fc800078e0011 */
[----:B------:R-:W1:Y:S08]  /*b490*/  LDC R21, c[0x0][0x144] ;  /* 0x00005100ff157b82 */ /* 0x000e700000000800 */
[----:B------:R-:W1:Y:S08]  /*b4a0*/  LDC R0, c[0x0][0x630] ;  /* 0x00018c00ff007b82 */ /* 0x000e700000000800 */
[----:B------:R-:W1:Y:S01]  /*b4b0*/  LDC.64 R14, c[0x0][0x620] ;  /* 0x00018800ff0e7b82 */ /* 0x000e620000000a00 */
[----:B0-----:R-:W-:-:S04]  /*b4c0*/  ISETP.NE.U32.AND P0, PT, R10, RZ, PT ;  /* 0x000000ff0a00720c */ /* 0x001fc80003f05070 */
[----:B------:R-:W-:Y:S02]  /*b4d0*/  ISETP.NE.AND.EX P0, PT, R11, RZ, PT, P0 ;  /* 0x000000ff0b00720c */ /* 0x000fe40003f05300 */
[----:B---3--:R-:W-:-:S05]  /*b4e0*/  I2FP.F32.U32 R3, R12 ;  /* 0x0000000c00037245 */ /* 0x008fca0000201000 */
[----:B------:R-:W-:-:S04]  /*b4f0*/  FMUL R3, R3, UR4 ;  /* 0x0000000403037c20 */ /* 0x000fc80008400000 */
[----:B------:R0:W3:Y:S02]  /*b500*/  F2I.U32.TRUNC.NTZ R20, R3 ;  /* 0x0000000300147305 */ /* 0x0000e4000020f000 */
[----:B--2---:R-:W-:Y:S05]  /*b510*/  @!P0 BRA `(.L_x_282) ;  /* 0x0000000000288947 */ /* 0x004fea0003800000 */
[----:B0-----:R-:W0:Y:S02]  /*b520*/  LDC R3, c[0x0][0x634] ;  /* 0x00018d00ff037b82 */ /* 0x001e240000000800 */
        /* <DEDUP_REMOVED lines=9> */
.L_x_282:
[----:B------:R-:W2:Y:S01]  /*b5c0*/  LDC.64 R28, c[0x0][0x640] ;  /* 0x00019000ff1c7b82 */ /* 0x000ea20000000a00 */
[-CC-:B-1----:R-:W-:Y:S01]  /*b5d0*/  SHF.R.U64 R23, R8, R0.reuse, R9.reuse ;  /* 0x0000000008177219 */ /* 0x182fe20000001209 */
[----:B---3--:R-:W-:Y:S01]  /*b5e0*/  IMAD.MOV R20, RZ, RZ, -R20 ;  /* 0x000000ffff147224 */ /* 0x008fe200078e0a14 */
[----:B------:R-:W-:Y:S01]  /*b5f0*/  SHF.R.U32.HI R0, RZ, R0, R9 ;  /* 0x00000000ff007219 */ /* 0x000fe20000011609 */
[----:B------:R-:W-:Y:S01]  /*b600*/  ULDC UR4, c[0x0][0x154] ;  /* 0x0000550000047ab9 */ /* 0x000fe20000000800 */
[----:B0-----:R-:W-:Y:S01]  /*b610*/  IADD3 R3, P0, RZ, -R23, RZ ;  /* 0x80000017ff037210 */ /* 0x001fe20007f1e0ff */
[----:B------:R-:W-:Y:S02]  /*b620*/  IMAD R21, R21, R20, R12 ;  /* 0x0000001415157224 */ /* 0x000fe400078e020c */
[----:B------:R-:W0:Y:S01]  /*b630*/  LDC R6, c[0x0][0x618] ;  /* 0x00018600ff067b82 */ /* 0x000e220000000800 */
[----:B------:R-:W-:Y:S02]  /*b640*/  IMAD.MOV.U32 R7, RZ, RZ, 0x1 ;  /* 0x00000001ff077424 */ /* 0x000fe400078e00ff */
[----:B------:R-:W-:-:S04]  /*b650*/  IMAD.X R5, RZ, RZ, ~R0, P0 ;  /* 0x000000ffff057224 */ /* 0x000fc800000e0e00 */
[-C--:B------:R-:W-:Y:S01]  /*b660*/  IMAD R0, R5, R14.reuse, RZ ;  /* 0x0000000e05007224 */ /* 0x080fe200078e02ff */
[----:B------:R-:W1:Y:S01]  /*b670*/  LDC R8, c[0x0][0x608] ;  /* 0x00018200ff087b82 */ /* 0x000e620000000800 */
[----:B------:R-:W-:-:S04]  /*b680*/  IMAD.WIDE.U32 R4, R3, R14, R16 ;  /* 0x0000000e03047225 */ /* 0x000fc800078e0010 */
[----:B------:R-:W-:Y:S01]  /*b690*/  IMAD R3, R3, R15, R0 ;  /* 0x0000000f03037224 */ /* 0x000fe200078e0200 */
[----:B------:R-:W-:Y:S02]  /*b6a0*/  I2FP.F32.U32 R0, R24 ;  /* 0x0000001800007245 */ /* 0x000fe40000201000 */
[----:B------:R-:W3:Y:S01]  /*b6b0*/  LDC R26, c[0x0][0x658] ;  /* 0x00019600ff1a7b82 */ /* 0x000ee20000000800 */
[----:B------:R-:W-:Y:S01]  /*b6c0*/  IMAD.IADD R3, R5, 0x1, R3 ;  /* 0x0000000105037824 */ /* 0x000fe200078e0203 */
[----:B--2---:R-:W-:Y:S01]  /*b6d0*/  ISETP.NE.U32.AND P0, PT, R28, RZ, PT ;  /* 0x000000ff1c00720c */ /* 0x004fe20003f05070 */
[----:B------:R-:W-:Y:S01]  /*b6e0*/  FMUL R0, R0, UR4 ;  /* 0x0000000400007c20 */ /* 0x000fe20008400000 */
[----:B------:R-:W-:Y:S02]  /*b6f0*/  IMAD.MOV.U32 R5, RZ, RZ, -0x1 ;  /* 0xffffffffff057424 */ /* 0x000fe400078e00ff */
[----:B------:R-:W-:Y:S01]  /*b700*/  ISETP.NE.AND.EX P0, PT, R29, RZ, PT, P0 ;  /* 0x000000ff1d00720c */ /* 0x000fe20003f05300 */
[----:B------:R2:W2:Y:S01]  /*b710*/  F2I.U32.TRUNC.NTZ R13, R0 ;  /* 0x00000000000d7305 */ /* 0x0004a2000020f000 */
[----:B------:R-:W2:Y:S01]  /*b720*/  LDC R15, c[0x0][0x148] ;  /* 0x00005200ff0f7b82 */ /* 0x000ea20000000800 */
[----:B0-----:R-:W-:-:S02]  /*b730*/  SHF.R.U64 R12, R4, R6, R3 ;  /* 0x00000006040c7219 */ /* 0x001fc40000001203 */
[----:B------:R-:W-:-:S05]  /*b740*/  SHF.R.U32.HI R3, RZ, R6, R3 ;  /* 0x00000006ff037219 */ /* 0x000fca0000011603 */
[----:B------:R-:W0:Y:S01]  /*b750*/  LDC R20, c[0x0][0x600] ;  /* 0x00018000ff147b82 */ /* 0x000e220000000800 */
[-CC-:B-1----:R-:W-:Y:S02]  /*b760*/  SHF.R.U64 R10, R12, R8.reuse, R3.reuse ;  /* 0x000000080c0a7219 */ /* 0x182fe40000001203 */
[----:B------:R-:W-:-:S05]  /*b770*/  SHF.R.U32.HI R3, RZ, R8, R3 ;  /* 0x00000008ff037219 */ /* 0x000fca0000011603 */
[----:B------:R-:W1:Y:S01]  /*b780*/  LDC R27, c[0x0][0x648] ;  /* 0x00019200ff1b7b82 */ /* 0x000e620000000800 */
[-C--:B---3--:R-:W-:Y:S02]  /*b790*/  SHF.L.U32 R4, R5, R26.reuse, RZ ;  /* 0x0000001a05047219 */ /* 0x088fe400000006ff */
[--C-:B------:R-:W-:Y:S02]  /*b7a0*/  SHF.R.U64 R14, R10, R26, R3.reuse ;  /* 0x0000001a0a0e7219 */ /* 0x100fe40000001203 */
[----:B------:R-:W-:Y:S02]  /*b7b0*/  LOP3.LUT R25, RZ, R4, RZ, 0x33, !PT ;  /* 0x00000004ff197212 */ /* 0x000fe400078e33ff */
[-C--:B------:R-:W-:Y:S01]  /*b7c0*/  SHF.R.U32.HI R5, RZ, R26.reuse, R3 ;  /* 0x0000001aff057219 */ /* 0x080fe20000011603 */
[----:B------:R-:W3:Y:S01]  /*b7d0*/  LDC R30, c[0x0][0x638] ;  /* 0x00018e00ff1e7b82 */ /* 0x000ee20000000800 */
[----:B------:R-:W-:Y:S01]  /*b7e0*/  SHF.L.U32 R152, R7, R26, RZ ;  /* 0x0000001a07987219 */ /* 0x000fe200000006ff */
[----:B------:R-:W-:-:S06]  /*b7f0*/  IMAD.MOV.U32 R4, RZ, RZ, R14 ;  /* 0x000000ffff047224 */ /* 0x000fcc00078e000e */
[----:B------:R-:W0:Y:S01]  /*b800*/  LDC R31, c[0x0][0x610] ;  /* 0x00018400ff1f7b82 */ /* 0x000e220000000800 */
[----:B------:R-:W-:Y:S05]  /*b810*/  @!P0 BRA `(.L_x_283) ;  /* 0x0000000000288947 */ /* 0x000fea0003800000 */
[----:B------:R-:W4:Y:S02]  /*b820*/  LDC R3, c[0x0][0x64c] ;  /* 0x00019300ff037b82 */ /* 0x000f240000000800 */
[----:B----4-:R-:W-:-:S05]  /*b830*/  IADD3 R3, P0, R14, R3, RZ ;  /* 0x000000030e037210 */ /* 0x010fca0007f1e0ff */
        /* <DEDUP_REMOVED lines=8> */
.L_x_283:
[----:B------:R-:W-:Y:S01]  /*b8c0*/  ISETP.NE.AND P0, PT, R2, 0x1, PT ;  /* 0x000000010200780c */ /* 0x000fe20003f05270 */
[----:B0-----:R-:W-:Y:S01]  /*b8d0*/  VIADD R7, R20, 0xffffffff ;  /* 0xffffffff14077836 */ /* 0x001fe20000000000 */
[----:B-12---:R-:W-:Y:S01]  /*b8e0*/  SHF.R.U64 R0, R4, R27, R5 ;  /* 0x0000001b04007219 */ /* 0x006fe20000001205 */
[----:B------:R-:W-:Y:S01]  /*b8f0*/  IMAD.MOV R13, RZ, RZ, -R13 ;  /* 0x000000ffff0d7224 */ /* 0x000fe200078e0a0d */
[----:B------:R-:W-:Y:S01]  /*b900*/  LOP3.LUT R5, R10, R25, RZ, 0xc0, !PT ;  /* 0x000000190a057212 */ /* 0x000fe200078ec0ff */
[----:B------:R-:W-:Y:S02]  /*b910*/  IMAD.MOV.U32 R4, RZ, RZ, 0x1 ;  /* 0x00000001ff047424 */ /* 0x000fe400078e00ff */
[----:B------:R-:W-:Y:S02]  /*b920*/  IMAD.MOV R3, RZ, RZ, -R0 ;  /* 0x000000ffff037224 */ /* 0x000fe400078e0a00 */
[----:B------:R-:W-:Y:S01]  /*b930*/  IMAD R152, R152, R0, R5 ;  /* 0x0000000098987224 */ /* 0x000fe200078e0205 */
[----:B------:R-:W-:Y:S01]  /*b940*/  LOP3.LUT R5, R12, R7, RZ, 0xc0, !PT ;  /* 0x000000070c057212 */ /* 0x000fe200078ec0ff */
[----:B---3--:R-:W-:-:S02]  /*b950*/  IMAD R0, R3, R30, R14 ;  /* 0x0000001e03007224 */ /* 0x008fc400078e020e */
[----:B------:R-:W-:Y:S02]  /*b960*/  @P0 IMAD R21, R15, R13, R24 ;  /* 0x0000000d0f150224 */ /* 0x000fe400078e0218 */
[----:B------:R-:W-:Y:S01]  /*b970*/  IMAD R3, R0, R20, R5 ;  /* 0x0000001400037224 */ /* 0x000fe200078e0205 */
[----:B------:R-:W-:Y:S01]  /*b980*/  PRMT R0, R4, 0x7610, R0 ;  /* 0x0000761004007816 */ /* 0x000fe20000000000 */
[----:B------:R-:W-:-:S05]  /*b990*/  IMAD R152, R152, R31, R21 ;  /* 0x0000001f98987224 */ /* 0x000fca00078e0215 */
[----:B------:R-:W-:Y:S02]  /*b9a0*/  SEL R153, R3, R152, !P0 ;  /* 0x0000009803997207 */ /* 0x000fe40004000000 */
[----:B------:R-:W-:-:S07]  /*b9b0*/  SEL R152, R152, R3, !P0 ;  /* 0x0000000398987207 */ /* 0x000fce0004000000 */
.L_x_281:
[----:B------:R-:W-:-:S13]  /*b9c0*/  LOP3.LUT P0, RZ, R0, 0xff, RZ, 0xc0, !PT ;  /* 0x000000ff00ff7812 */ /* 0x000fda000780c0ff */
[----:B------:R-:W-:Y:S05]  /*b9d0*/  @P0 BRA `(.L_x_284) ;  /* 0xffffff54005c0947 */ /* 0x000fea000383ffff */
[----:B------:R-:W-:Y:S05]  /*b9e0*/  EXIT ;  /* 0x000000000000794d */ /* 0x000fea0003800000 */
.L_x_3:
[----:B0-----:R-:W-:Y:S01]  /*b9f0*/  ULDC.64 UR4, c[0x0][0x650] ;  /* 0x0001940000047ab9 */ /* 0x001fe20000000a00 */
        /* <DEDUP_REMOVED lines=25> */
.L_x_286:
[--C-:B------:R-:W-:Y:S01]  /*bb90*/  SHF.R.U64 R12, R10, R14, R11.reuse ;  /* 0x0000000e0a0c7219 */ /* 0x100fe2000000120b */
[----:B------:R-:W0:Y:S01]  /*bba0*/  LDC R22, c[0x0][0x618] ;  /* 0x00018600ff167b82 */ /* 0x000e220000000800 */
[----:B------:R-:W-:Y:S01]  /*bbb0*/  I2FP.F32.U32 R6, R4 ;  /* 0x0000000400067245 */ /* 0x000fe20000201000 */
[----:B------:R-:W-:Y:S01]  /*bbc0*/  ULDC UR4, c[0x0][0x150] ;  /* 0x0000540000047ab9 */ /* 0x000fe20000000800 */
[----:B------:R-:W-:Y:S02]  /*bbd0*/  SHF.R.U32.HI R5, RZ, R14, R11 ;  /* 0x0000000eff057219 */ /* 0x000fe4000001160b */
[----:B------:R-:W-:Y:S01]  /*bbe0*/  IADD3 R9, P0, RZ, -R12, RZ ;  /* 0x8000000cff097210 */ /* 0x000fe20007f1e0ff */
[----:B------:R-:W-:Y:S01]  /*bbf0*/  FMUL R11, R6, UR4 ;  /* 0x00000004060b7c20 */ /* 0x000fe20008400000 */
[----:B------:R-:W-:Y:S01]  /*bc00*/  ULDC UR4, c[0x0][0x154] ;  /* 0x0000550000047ab9 */ /* 0x000fe20000000800 */
[----:B------:R-:W1:Y:S02]  /*bc10*/  LDC.64 R24, c[0x0][0x640] ;  /* 0x00019000ff187b82 */ /* 0x000e640000000a00 */
[----:B------:R-:W-:-:S02]  /*bc20*/  IMAD.X R5, RZ, RZ, ~R5, P0 ;  /* 0x000000ffff057224 */ /* 0x000fc400000e0e05 */
[----:B------:R-:W2:Y:S01]  /*bc30*/  F2I.U32.TRUNC.NTZ R11, R11 ;  /* 0x0000000b000b7305 */ /* 0x000ea2000020f000 */
[----:B------:R-:W-:-:S03]  /*bc40*/  IMAD.WIDE.U32 R6, R9, R20, R16 ;  /* 0x0000001409067225 */ /* 0x000fc600078e0010 */
[----:B------:R-:W3:Y:S01]  /*bc50*/  LDC R13, c[0x0][0x144] ;  /* 0x00005100ff0d7b82 */ /* 0x000ee20000000800 */
[----:B------:R-:W-:-:S04]  /*bc60*/  IMAD R8, R5, R20, RZ ;  /* 0x0000001405087224 */ /* 0x000fc800078e02ff */
[----:B------:R-:W-:Y:S02]  /*bc70*/  IMAD R5, R9, R21, R8 ;  /* 0x0000001509057224 */ /* 0x000fe400078e0208 */
[----:B------:R-:W-:Y:S01]  /*bc80*/  IMAD.MOV.U32 R8, RZ, RZ, -0x1 ;  /* 0xffffffffff087424 */ /* 0x000fe200078e00ff */
[----:B------:R-:W4:Y:S01]  /*bc90*/  LDC R14, c[0x0][0x608] ;  /* 0x00018200ff0e7b82 */ /* 0x000f220000000800 */
[----:B------:R-:W-:Y:S01]  /*bca0*/  IMAD.IADD R5, R7, 0x1, R5 ;  /* 0x0000000107057824 */ /* 0x000fe200078e0205 */
[----:B------:R-:W-:-:S04]  /*bcb0*/  I2FP.F32.U32 R7, R3 ;  /* 0x0000000300077245 */ /* 0x000fc80000201000 */
[-C--:B0-----:R-:W-:Y:S01]  /*bcc0*/  SHF.R.U64 R10, R6, R22.reuse, R5 ;  /* 0x00000016060a7219 */ /* 0x081fe20000001205 */
[----:B--2---:R-:W-:Y:S01]  /*bcd0*/  IMAD.MOV R6, RZ, RZ, -R11 ;  /* 0x000000ffff067224 */ /* 0x004fe200078e0a0b */
[----:B------:R-:W0:Y:S01]  /*bce0*/  LDC R9, c[0x0][0x658] ;  /* 0x00019600ff097b82 */ /* 0x000e220000000800 */
[----:B-1----:R-:W-:Y:S01]  /*bcf0*/  ISETP.NE.U32.AND P0, PT, R24, RZ, PT ;  /* 0x000000ff1800720c */ /* 0x002fe20003f05070 */
[----:B------:R-:W-:Y:S01]  /*bd00*/  FMUL R7, R7, UR4 ;  /* 0x0000000407077c20 */ /* 0x000fe20008400000 */
[----:B------:R-:W-:Y:S02]  /*bd10*/  SHF.R.U32.HI R5, RZ, R22, R5 ;  /* 0x00000016ff057219 */ /* 0x000fe40000011605 */
[----:B------:R-:W-:-:S03]  /*bd20*/  ISETP.NE.AND.EX P0, PT, R25, RZ, PT, P0 ;  /* 0x000000ff1900720c */ /* 0x000fc60003f05300 */
[----:B------:R-:W1:Y:S01]  /*bd30*/  LDC R20, c[0x0][0x148] ;  /* 0x00005200ff147b82 */ /* 0x000e620000000800 */
[----:B---3--:R-:W-:Y:S02]  /*bd40*/  IMAD R23, R13, R6, R4 ;  /* 0x000000060d177224 */ /* 0x008fe400078e0204 */
[----:B------:R-:W-:-:S05]  /*bd50*/  IMAD.MOV.U32 R6, RZ, RZ, 0x1 ;  /* 0x00000001ff067424 */ /* 0x000fca00078e00ff */
[----:B------:R-:W2:Y:S01]  /*bd60*/  LDC R21, c[0x0][0x600] ;  /* 0x00018000ff157b82 */ /* 0x000ea20000000800 */
[-CC-:B----4-:R-:W-:Y:S02]  /*bd70*/  SHF.R.U64 R13, R10, R14.reuse, R5.reuse ;  /* 0x0000000e0a0d7219 */ /* 0x190fe40000001205 */
[----:B------:R-:W-:Y:S02]  /*bd80*/  SHF.R.U32.HI R4, RZ, R14, R5 ;  /* 0x0000000eff047219 */ /* 0x000fe40000011605 */
[----:B------:R3:W4:Y:S03]  /*bd90*/  F2I.U32.TRUNC.NTZ R14, R7 ;  /* 0x00000007000e7305 */ /* 0x000726000020f000 */
[----:B------:R-:W1:Y:S01]  /*bda0*/  LDC R26, c[0x0][0x648] ;  /* 0x00019200ff1a7b82 */ /* 0x000e620000000800 */
[-C--:B0-----:R-:W-:Y:S02]  /*bdb0*/  SHF.R.U64 R15, R13, R9.reuse, R4 ;  /* 0x000000090d0f7219 */ /* 0x081fe40000001204 */
[----:B------:R-:W-:-:S02]  /*bdc0*/  SHF.L.U32 R8, R8, R9, RZ ;  /* 0x0000000908087219 */ /* 0x000fc400000006ff */
[-C--:B------:R-:W-:Y:S01]  /*bdd0*/  SHF.R.U32.HI R5, RZ, R9.reuse, R4 ;  /* 0x00000009ff057219 */ /* 0x080fe20000011604 */
[----:B------:R-:W-:Y:S01]  /*bde0*/  IMAD.MOV.U32 R4, RZ, RZ, R15 ;  /* 0x000000ffff047224 */ /* 0x000fe200078e000f */
[----:B------:R-:W-:Y:S01]  /*bdf0*/  SHF.L.U32 R22, R6, R9, RZ ;  /* 0x0000000906167219 */ /* 0x000fe200000006ff */
[----:B------:R-:W0:Y:S01]  /*be00*/  LDC R27, c[0x0][0x638] ;  /* 0x00018e00ff1b7b82 */ /* 0x000e220000000800 */
[----:B------:R-:W-:-:S07]  /*be10*/  LOP3.LUT R28, RZ, R8, RZ, 0x33, !PT ;  /* 0x00000008ff1c7212 */ /* 0x000fce00078e33ff */
        /* <DEDUP_REMOVED lines=12> */
.L_x_287:
[----:B------:R-:W-:Y:S01]  /*bee0*/  ISETP.NE.AND P0, PT, R2, 0x1, PT ;  /* 0x000000010200780c */ /* 0x000fe20003f05270 */
[----:B--2---:R-:W-:Y:S01]  /*bef0*/  VIADD R7, R21, 0xffffffff ;  /* 0xffffffff15077836 */ /* 0x004fe20000000000 */
[----:B-1----:R-:W-:Y:S01]  /*bf00*/  SHF.R.U64 R5, R4, R26, R5 ;  /* 0x0000001a04057219 */ /* 0x002fe20000001205 */
[----:B------:R-:W-:Y:S01]  /*bf10*/  IMAD.MOV R14, RZ, RZ, -R14 ;  /* 0x000000ffff0e7224 */ /* 0x000fe200078e0a0e */
[----:B------:R-:W-:Y:S01]  /*bf20*/  LOP3.LUT R4, R13, R28, RZ, 0xc0, !PT ;  /* 0x0000001c0d047212 */ /* 0x000fe200078ec0ff */
[----:B------:R-:W-:Y:S01]  /*bf30*/  IMAD.MOV.U32 R8, RZ, RZ, R12 ;  /* 0x000000ffff087224 */ /* 0x000fe200078e000c */
[----:B------:R-:W-:Y:S01]  /*bf40*/  LOP3.LUT R10, R10, R7, RZ, 0xc0, !PT ;  /* 0x000000070a0a7212 */ /* 0x000fe200078ec0ff */
[----:B------:R-:W-:Y:S02]  /*bf50*/  IMAD.MOV R6, RZ, RZ, -R5 ;  /* 0x000000ffff067224 */ /* 0x000fe400078e0a05 */
[----:B------:R-:W-:-:S04]  /*bf60*/  IMAD R4, R22, R5, R4 ;  /* 0x0000000516047224 */ /* 0x000fc800078e0204 */
[----:B------:R-:W-:Y:S02]  /*bf70*/  @P0 IMAD R23, R20, R14, R3 ;  /* 0x0000000e14170224 */ /* 0x000fe400078e0203 */
[----:B0-----:R-:W-:Y:S02]  /*bf80*/  IMAD R3, R6, R27, R15 ;  /* 0x0000001b06037224 */ /* 0x001fe400078e020f */
[----:B------:R-:W-:Y:S02]  /*bf90*/  IMAD R7, R4, R29, R23 ;  /* 0x0000001d04077224 */ /* 0x000fe400078e0217 */
[----:B------:R-:W-:Y:S02]  /*bfa0*/  IMAD R4, R3, R21, R10 ;  /* 0x0000001503047224 */ /* 0x000fe400078e020a */
[----:B------:R-:W-:-:S03]  /*bfb0*/  IMAD.MOV.U32 R6, RZ, RZ, 0x1 ;  /* 0x00000001ff067424 */ /* 0x000fc600078e00ff */
[----:B------:R-:W-:Y:S02]  /*bfc0*/  SEL R9, R4, R7, !P0 ;  /* 0x0000000704097207 */ /* 0x000fe40004000000 */
[----:B------:R-:W-:-:S07]  /*bfd0*/  SEL R7, R7, R4, !P0 ;  /* 0x0000000407077207 */ /* 0x000fce0004000000 */
.L_x_285:
[----:B------:R-:W-:-:S08]  /*bfe0*/  NOP ;  /* 0x0000000000007918 */ /* 0x000fd00000000000 */
[----:B------:R-:W0:-:S00]  /*bff0*/  USETMAXREG.DEALLOC.CTAPOOL 0x28 ;  /* 0x00000028000079c8 */ /* 0x000e0000080e0500 */
[----:B0-----:R-:W-:-:S13]  /*c000*/  ISETP.NE.AND P0, PT, R0, RZ, PT ;  /* 0x000000ff0000720c */ /* 0x001fda0003f05270 */
[----:B------:R-:W-:Y:S05]  /*c010*/  @P0 EXIT ;  /* 0x000000000000094d */ /* 0x000fea0003800000 */
[----:B------:R-:W-:Y:S01]  /*c020*/  LOP3.LUT P0, RZ, R6, 0xff, RZ, 0xc0, !PT ;  /* 0x000000ff06ff7812 */ /* 0x000fe2000780c0ff */
[----:B------:R-:W-:Y:S02]  /*c030*/  IMAD.MOV.U32 R0, RZ, RZ, 0x1 ;  /* 0x00000001ff007424 */ /* 0x000fe400078e00ff */
[----:B------:R-:W-:-:S10]  /*c040*/  IMAD.MOV.U32 R12, RZ, RZ, RZ ;  /* 0x000000ffff0c7224 */ /* 0x000fd400078e00ff */
[----:B------:R-:W-:Y:S05]  /*c050*/  @!P0 BRA `(.L_x_288) ;  /* 0x0000000c00bc8947 */ /* 0x000fea0003800000 */
[----:B------:R-:W0:Y:S01]  /*c060*/  LDC R0, c[0x0][0x28c] ;  /* 0x0000a300ff007b82 */ /* 0x000e220000000800 */
[----:B------:R-:W-:Y:S01]  /*c070*/  ULDC UR21, c[0x0][0x658] ;  /* 0x0001960000157ab9 */ /* 0x000fe20000000800 */
[----:B------:R-:W-:Y:S01]  /*c080*/  UMOV UR5, 0xffffffff ;  /* 0xffffffff00057882 */ /* 0x000fe20000000000 */
[----:B------:R-:W-:Y:S01]  /*c090*/  ULDC UR4, c[0x0][0xc] ;  /* 0x0000030000047ab9 */ /* 0x000fe20000000800 */
[----:B------:R-:W-:Y:S01]  /*c0a0*/  USHF.L.U32 UR29, UR5, UR21, URZ ;  /* 0x00000015051d7299 */ /* 0x000fe2000800063f */
[C---:B------:R-:W-:Y:S01]  /*c0b0*/  LOP3.LUT P2, RZ, R18.reuse, 0x7f, RZ, 0xc0, !PT ;  /* 0x0000007f12ff7812 */ /* 0x040fe2000784c0ff */
[----:B------:R-:W-:Y:S01]  /*c0c0*/  UMOV UR6, 0x1 ;  /* 0x0000000100067882 */ /* 0x000fe20000000000 */
[----:B------:R-:W-:Y:S01]  /*c0d0*/  ULDC UR5, c[0x0][0x10] ;  /* 0x0000040000057ab9 */ /* 0x000fe20000000800 */
[----:B------:R-:W-:Y:S01]  /*c0e0*/  LOP3.LUT P0, RZ, R18, 0x1f, RZ, 0xc0, !PT ;  /* 0x0000001f12ff7812 */ /* 0x000fe2000780c0ff */
[----:B------:R-:W-:Y:S01]  /*c0f0*/  UIMAD.WIDE.U32 UR4, UR4, UR5, URZ ;  /* 0x00000005040472a5 */ /* 0x000fe2000f8e003f */
[----:B------:R-:W-:Y:S01]  /*c100*/  BSSY B0, `(.L_x_288) ;  /* 0x00000e4000007945 */ /* 0x000fe20003800000 */
[----:B------:R-:W-:Y:S01]  /*c110*/  USHF.L.U32 UR21, UR6, UR21, URZ ;  /* 0x0000001506157299 */ /* 0x000fe2000800063f */
[----:B------:R-:W-:Y:S01]  /*c120*/  IMAD.MOV.U32 R13, RZ, RZ, 0x1 ;  /* 0x00000001ff0d7424 */ /* 0x000fe200078e00ff */
[----:B------:R-:W-:Y:S01]  /*c130*/  LOP3.LUT R11, R19, 0x2, RZ, 0xfc, !PT ;  /* 0x00000002130b7812 */ /* 0x000fe200078efcff */
[----:B------:R-:W-:Y:S01]  /*c140*/  ULDC UR6, c[0x0][0x14] ;  /* 0x0000050000067ab9 */ /* 0x000fe20000000800 */
[----:B------:R-:W-:Y:S01]  /*c150*/  PLOP3.LUT P0, PT, P0, P2, PT, 0x8a, 0x0 ;  /* 0x000000000000781c */ /* 0x000fe20000705172 */
[----:B------:R-:W-:Y:S01]  /*c160*/  UIMAD.WIDE.U32 UR14, UR4, UR6, URZ ;  /* 0x00000006040e72a5 */ /* 0x000fe2000f8e003f */
[----:B------:R-:W-:Y:S01]  /*c170*/  IMAD.MOV.U32 R12, RZ, RZ, RZ ;  /* 0x000000ffff0c7224 */ /* 0x000fe200078e00ff */
[----:B------:R-:W-:Y:S01]  /*c180*/  UIMAD UR37, UR5, UR6, URZ ;  /* 0x00000006052572a4 */ /* 0x000fe2000f8e023f */
[----:B------:R-:W-:Y:S01]  /*c190*/  ULDC UR13, c[0x0][0x600] ;  /* 0x00018000000d7ab9 */ /* 0x000fe20000000800 */
[----:B------:R-:W-:-:S02]  /*c1a0*/  ULOP3.LUT UR29, URZ, UR29, URZ, 0x33, !UPT ;  /* 0x0000001d3f1d7292 */ /* 0x000fc4000f8e333f */
[----:B------:R-:W-:Y:S01]  /*c1b0*/  UIADD3 UR13, UR13, -0x1, URZ ;  /* 0xffffffff0d0d7890 */ /* 0x000fe2000fffe03f */
[----:B0-----:R-:W-:Y:S01]  /*c1c0*/  VIADD R0, R0, 0x7f ;  /* 0x0000007f00007836 */ /* 0x001fe20000000000 */
[----:B------:R-:W-:Y:S01]  /*c1d0*/  UIADD3 UR37, UR15, UR37, URZ ;  /* 0x000000250f257290 */ /* 0x000fe2000fffe03f */
[----:B------:R-:W-:-:S03]  /*c1e0*/  ULDC.64 UR22, c[0x0][0x198] ;  /* 0x0000660000167ab9 */ /* 0x000fc60000000a00 */
[----:B------:R-:W-:-:S04]  /*c1f0*/  SHF.R.S32.HI R3, RZ, 0x1f, R0 ;  /* 0x0000001fff037819 */ /* 0x000fc80000011400 */
[----:B------:R-:W-:Y:S01]  /*c200*/  LEA.HI R3, R3, R0, RZ, 0x7 ;  /* 0x0000000003037211 */ /* 0x000fe200078f38ff */
[----:B------:R-:W-:-:S03]  /*c210*/  IMAD.MOV.U32 R0, RZ, RZ, 0x1 ;  /* 0x00000001ff007424 */ /* 0x000fc600078e00ff */
[----:B------:R-:W-:-:S05]  /*c220*/  SHF.R.S32.HI R3, RZ, 0x7, R3 ;  /* 0x00000007ff037819 */ /* 0x000fca0000011403 */
[----:B------:R-:W-:-:S07]  /*c230*/  VIADD R10, R3, 0x1 ;  /* 0x00000001030a7836 */ /* 0x000fce0000000000 */
.L_x_300:
[----:B------:R-:W-:-:S03]  /*c240*/  UMOV UR4, 0xffffffff ;  /* 0xffffffff00047882 */ /* 0x000fc60000000000 */
[----:B------:R-:W-:Y:S05]  /*c250*/  BRA.DIV UR4, `(.L_x_289) ;  /* 0x00000012044c7947 */ /* 0x000fea000b800000 */
[----:B------:R-:W-:-:S13]  /*c260*/  ELECT P6, URZ, PT ;  /* 0x00000000003f782f */ /* 0x000fda00038c0000 */
.L_x_312:
[----:B------:R-:W0:Y:S01]  /*c270*/  LDC R4, c[0x0][0x28c] ;  /* 0x0000a300ff047b82 */ /* 0x000e220000000800 */
[----:B------:R-:W-:Y:S01]  /*c280*/  BSSY B1, `(.L_x_290) ;  /* 0x000005a000017945 */ /* 0x000fe20003800000 */
[----:B0-----:R-:W-:-:S13]  /*c290*/  ISETP.LT.OR P6, PT, R4, 0x1, !P6 ;  /* 0x000000010400780c */ /* 0x001fda00077c1670 */
[----:B------:R-:W-:Y:S05]  /*c2a0*/  @P6 BRA `(.L_x_291) ;  /* 0x00000004005c6947 */ /* 0x000fea0003800000 */
[----:B------:R-:W-:Y:S02]  /*c2b0*/  IMAD.SHL.U32 R15, R7, 0x100, RZ ;  /* 0x00000100070f7824 */ /* 0x000fe400078e00ff */
[----:B------:R-:W-:Y:S02]  /*c2c0*/  IMAD.SHL.U32 R18, R9, 0x80, RZ ;  /* 0x0000008009127824 */ /* 0x000fe400078e00ff */
[----:B------:R-:W-:Y:S02]  /*c2d0*/  IMAD.MOV.U32 R20, RZ, RZ, RZ ;  /* 0x000000ffff147224 */ /* 0x000fe400078e00ff */
[----:B------:R-:W-:Y:S02]  /*c2e0*/  IMAD.MOV.U32 R4, RZ, RZ, R10 ;  /* 0x000000ffff047224 */ /* 0x000fe400078e000a */
[----:B------:R-:W-:Y:S02]  /*c2f0*/  IMAD.MOV.U32 R5, RZ, RZ, R0 ;  /* 0x000000ffff057224 */ /* 0x000fe400078e0000 */
[----:B------:R-:W-:-:S07]  /*c300*/  IMAD.MOV.U32 R6, RZ, RZ, R12 ;  /* 0x000000ffff067224 */ /* 0x000fce00078e000c */
.L_x_295:
[----:B------:R-:W0:Y:S01]  /*c310*/  S2R R14, SR_CgaCtaId ;  /* 0x00000000000e7919 */ /* 0x000e220000008800 */
[----:B------:R-:W-:Y:S01]  /*c320*/  MOV R7, 0x400 ;  /* 0x0000040000077802 */ /* 0x000fe20000000f00 */
[----:B------:R-:W1:Y:S03]  /*c330*/  @!P2 LDC R9, c[0x0][0x500] ;  /* 0x00014000ff09ab82 */ /* 0x000e660000000800 */
[----:B0-----:R-:W-:Y:S02]  /*c340*/  LEA R21, R14, R7, 0x18 ;  /* 0x000000070e157211 */ /* 0x001fe400078ec0ff */
[----:B------:R-:W-:-:S03]  /*c350*/  SHF.L.U32 R7, R5, 0x1f, RZ ;  /* 0x0000001f05077819 */ /* 0x000fc600000006ff */
[----:B------:R-:W-:-:S04]  /*c360*/  IMAD R14, R6, 0x8, R21 ;  /* 0x00000008060e7824 */ /* 0x000fc800078e0215 */
[----:B------:R-:W0:Y:S02]  /*c370*/  SYNCS.PHASECHK.TRANS64.TRYWAIT P1, [R14+URZ+0x28], R7 ;  /* 0x000028070e0075a7 */ /* 0x000e24000802017f */
[----:B01----:R-:W-:Y:S05]  /*c380*/  @!P1 BRA `(.L_x_292) ;  /* 0x0000001000209947 */ /* 0x003fea0003800000 */
.L_x_313:
[----:B0-----:R-:W-:Y:S01]  /*c390*/  PRMT R7, R11, 0x9910, RZ ;  /* 0x000099100b077816 */ /* 0x001fe200000000ff */
[----:B------:R0:W-:Y:S03]  /*c3a0*/  @!P2 SYNCS.ARRIVE.TRANS64 RZ, [R14+URZ], R9 ;  /* 0x000000090effa9a7 */ /* 0x0001e6000800003f */
[----:B------:R-:W-:-:S13]  /*c3b0*/  ISETP.NE.AND P1, PT, R7, 0x2, PT ;  /* 0x000000020700780c */ /* 0x000fda0003f25270 */
[----:B0-----:R-:W-:Y:S05]  /*c3c0*/  @P1 BRA `(.L_x_293) ;  /* 0x0000000000041947 */ /* 0x001fea0003800000 */
[----:B------:R-:W-:Y:S01]  /*c3d0*/  BPT.TRAP 0x1 ;  /* 0x000000040000795c */ /* 0x000fe20000300000 */
.L_x_293:
[----:B------:R-:W-:Y:S05]  /*c3e0*/  @P0 BRA `(.L_x_294) ;  /* 0x0000000000040947 */ /* 0x000fea0003800000 */
[----:B------:R-:W-:Y:S01]  /*c3f0*/  BPT.TRAP 0x1 ;  /* 0x000000040000795c */ /* 0x000fe20000300000 */
.L_x_294:
[----:B------:R-:W-:Y:S01]  /*c400*/  R2UR UR56, R21 ;  /* 0x00000000153872ca */ /* 0x000fe200000e0000 */
[----:B------:R-:W-:Y:S01]  /*c410*/  IMAD R21, R6, 0x20000, R21 ;  /* 0x0002000006157824 */ /* 0x000fe200078e0215 */
[----:B------:R-:W-:Y:S01]  /*c420*/  R2UR UR10, R20 ;  /* 0x00000000140a72ca */ /* 0x000fe200000e0000 */
[----:B------:R-:W-:Y:S01]  /*c430*/  UIADD3 UR30, UP0, UR22, 0xf0, URZ ;  /* 0x000000f0161e7890 */ /* 0x000fe2000ff1e03f */
[----:B------:R-:W-:Y:S01]  /*c440*/  R2UR UR16, R6 ;  /* 0x00000000061072ca */ /* 0x000fe200000e0000 */
[----:B------:R-:W-:Y:S01]  /*c450*/  VIADD R4, R4, 0xffffffff ;  /* 0xffffffff04047836 */ /* 0x000fe20000000000 */
[----:B------:R-:W-:Y:S01]  /*c460*/  R2UR UR32, R21 ;  /* 0x00000000152072ca */ /* 0x000fe200000e0000 */
[----:B------:R-:W-:Y:S01]  /*c470*/  UIADD3.X UR31, URZ, UR23, URZ, UP0, !UPT ;  /* 0x000000173f1f7290 */ /* 0x000fe200087fe43f */
[----:B------:R-:W-:Y:S01]  /*c480*/  R2UR UR9, R14 ;  /* 0x000000000e0972ca */ /* 0x000fe200000e0000 */
[----:B------:R-:W-:Y:S01]  /*c490*/  UIADD3 UR6, UP1, UR22, 0x1f0, URZ ;  /* 0x000001f016067890 */ /* 0x000fe2000ff3e03f */
[----:B------:R-:W-:Y:S01]  /*c4a0*/  R2UR UR11, R15 ;  /* 0x000000000f0b72ca */ /* 0x000fe200000e0000 */
[----:B------:R-:W-:Y:S01]  /*c4b0*/  UMOV UR4, 0x0 ;  /* 0x0000000000047882 */ /* 0x000fe20000000000 */
[----:B------:R-:W-:Y:S01]  /*c4c0*/  R2UR UR12, R8 ;  /* 0x00000000080c72ca */ /* 0x000fe200000e0000 */
[----:B------:R-:W-:Y:S01]  /*c4d0*/  UIADD3 UR56, UR56, 0xa0100, URZ ;  /* 0x000a010038387890 */ /* 0x000fe2000fffe03f */
[----:B------:R-:W-:Y:S01]  /*c4e0*/  R2UR UR59, R18 ;  /* 0x00000000123b72ca */ /* 0x000fe200000e0000 */
[----:B------:R-:W-:Y:S01]  /*c4f0*/  UIADD3 UR50, UR10, 0x20, URZ ;  /* 0x000000200a327890 */ /* 0x000fe2000fffe03f */
[----:B------:R-:W-:Y:S01]  /*c500*/  ISETP.GT.AND P3, PT, R4, 0x1, PT ;  /* 0x000000010400780c */ /* 0x000fe20003f64270 */
[----:B------:R-:W-:Y:S01]  /*c510*/  ULEA UR56, UR16, UR56, 0x10 ;  /* 0x0000003810387291 */ /* 0x000fe2000f8e803f */
[----:B------:R-:W-:Y:S01]  /*c520*/  VIADD R6, R6, 0x1 ;  /* 0x0000000106067836 */ /* 0x000fe20000000000 */
[----:B------:R-:W-:Y:S01]  /*c530*/  UIADD3 UR8, UR32, 0x100, URZ ;  /* 0x0000010020087890 */ /* 0x000fe2000fffe03f */
[----:B------:R-:W-:Y:S01]  /*c540*/  VIADD R20, R20, 0x80 ;  /* 0x0000008014147836 */ /* 0x000fe20000000000 */
[----:B------:R-:W-:-:S02]  /*c550*/  UIADD3 UR48, UR32, 0x8100, URZ ;  /* 0x0000810020307890 */ /* 0x000fc4000fffe03f */
[----:B------:R-:W-:Y:S01]  /*c560*/  UIADD3 UR42, UR10, 0x40, URZ ;  /* 0x000000400a2a7890 */ /* 0x000fe2000fffe03f */
[C---:B------:R-:W-:Y:S01]  /*c570*/  ISETP.NE.AND P1, PT, R6.reuse, 0x5, PT ;  /* 0x000000050600780c */ /* 0x040fe20003f25270 */
[----:B------:R-:W-:Y:S02]  /*c580*/  UIADD3 UR40, UR32, 0x10100, URZ ;  /* 0x0001010020287890 */ /* 0x000fe4000fffe03f */
[----:B------:R-:W-:Y:S01]  /*c590*/  UIADD3 UR34, UR10, 0x60, URZ ;  /* 0x000000600a227890 */ /* 0x000fe2000fffe03f */
[----:B------:R-:W-:Y:S01]  /*c5a0*/  SEL R14, RZ, 0x1, P1 ;  /* 0x00000001ff0e7807 */ /* 0x000fe20000800000 */
[----:B------:R-:W-:Y:S01]  /*c5b0*/  UIADD3 UR32, UR32, 0x18100, URZ ;  /* 0x0001810020207890 */ /* 0x000fe2000fffe03f */
[----:B------:R-:W-:Y:S01]  /*c5c0*/  SEL R6, R6, RZ, P1 ;  /* 0x000000ff06067207 */ /* 0x000fe20000800000 */
[----:B------:R-:W-:Y:S01]  /*c5d0*/  UMOV UR5, 0x10000000 ;  /* 0x1000000000057882 */ /* 0x000fe20000000000 */
[----:B------:R-:W-:Y:S01]  /*c5e0*/  UIADD3.X UR7, URZ, UR23, URZ, UP1, !UPT ;  /* 0x000000173f077290 */ /* 0x000fe20008ffe43f */
[----:B------:R0:W-:Y:S01]  /*c5f0*/  UTMALDG.3D [UR8], [UR30], desc[UR4] ;  /* 0x000004081e0075b4 */ /* 0x0001e20008011000 */
[----:B------:R-:W-:Y:S01]  /*c600*/  UIADD3 UR24, UR56, 0x4000, URZ ;  /* 0x0000400038187890 */ /* 0x000fe2000fffe03f */
[----:B------:R-:W-:Y:S01]  /*c610*/  LOP3.LUT R5, R5, R14, RZ, 0x3c, !PT ;  /* 0x0000000e05057212 */ /* 0x000fe200078e3cff */
[----:B------:R-:W-:Y:S01]  /*c620*/  UIADD3 UR16, UR56, 0x8000, URZ ;  /* 0x0000800038107890 */ /* 0x000fe2000fffe03f */
[----:B------:R-:W-:Y:S01]  /*c630*/  UMOV UR49, UR9 ;  /* 0x0000000900317c82 */ /* 0x000fe20008000000 */
        /* <DEDUP_REMOVED lines=8> */
[----:B------:R1:W-:Y:S01]  /*c6c0*/  UTMALDG.3D [UR48], [UR30], desc[UR4] ;  /* 0x000004301e0075b4 */ /* 0x0003e20008011000 */
        /* <DEDUP_REMOVED lines=9> */
[----:B0-----:R-:W-:Y:S01]  /*c760*/  UIADD3 UR8, UR56, 0xc000, URZ ;  /* 0x0000c00038087890 */ /* 0x001fe2000fffe03f */
[----:B------:R-:W-:Y:S01]  /*c770*/  UMOV UR19, UR59 ;  /* 0x0000003b00137c82 */ /* 0x000fe20008000000 */
[----:B------:R-:W-:Y:S01]  /*c780*/  UMOV UR20, UR12 ;  /* 0x0000000c00147c82 */ /* 0x000fe20008000000 */
[----:B------:R-:W-:Y:S01]  /*c790*/  UMOV UR18, UR42 ;  /* 0x0000002a00127c82 */ /* 0x000fe20008000000 */
[----:B------:R-:W-:Y:S01]  /*c7a0*/  UMOV UR11, UR59 ;  /* 0x0000003b000b7c82 */ /* 0x000fe20008000000 */
[----:B------:R1:W-:Y:S01]  /*c7b0*/  UTMALDG.3D [UR32], [UR30], desc[UR4] ;  /* 0x000004201e0075b4 */ /* 0x0003e20008011000 */
[----:B------:R-:W-:Y:S01]  /*c7c0*/  UMOV UR10, UR34 ;  /* 0x00000022000a7c82 */ /* 0x000fe20008000000 */
[----:B------:R1:W-:Y:S01]  /*c7d0*/  UTMALDG.3D [UR56], [UR6], desc[UR4] ;  /* 0x00000438060075b4 */ /* 0x0003e20008011000 */
[----:B------:R1:W-:Y:S01]  /*c7e0*/  UTMALDG.3D [UR24], [UR6], desc[UR4] ;  /* 0x00000418060075b4 */ /* 0x0003e20008011000 */
[----:B------:R1:W-:Y:S01]  /*c7f0*/  UTMALDG.3D [UR16], [UR6], desc[UR4] ;  /* 0x00000410060075b4 */ /* 0x0003e20008011000 */
[----:B------:R1:W-:Y:S02]  /*c800*/  UTMALDG.3D [UR8], [UR6], desc[UR4] ;  /* 0x00000408060075b4 */ /* 0x0003e40008011000 */
[----:B-1----:R-:W-:Y:S05]  /*c810*/  @P3 BRA `(.L_x_295) ;  /* 0xfffffff800bc3947 */ /* 0x002fea000383ffff */
.L_x_291:
[----:B------:R-:W-:Y:S05]  /*c820*/  BSYNC B1 ;  /* 0x0000000000017941 */ /* 0x000fea0003800000 */
.L_x_290:
[----:B------:R-:W-:Y:S01]  /*c830*/  LOP3.LUT P3, RZ, R13, 0xff, RZ, 0xc0, !PT ;  /* 0x000000ff0dff7812 */ /* 0x000fe2000786c0ff */
[----:B------:R-:W-:Y:S01]  /*c840*/  IMAD.IADD R12, R3, 0x1, R12 ;  /* 0x00000001030c7824 */ /* 0x000fe200078e020c */
[----:B------:R-:W-:Y:S01]  /*c850*/  IADD3 R16, P4, R16, UR14, RZ ;  /* 0x0000000e10107c10 */ /* 0x000fe2000ff9e0ff */
[----:B------:R-:W-:Y:S01]  /*c860*/  ULDC.64 UR4, c[0x0][0x650] ;  /* 0x0001940000047ab9 */ /* 0x000fe20000000a00 */
[----:B------:R-:W-:Y:S01]  /*c870*/  BSSY B1, `(.L_x_296) ;  /* 0x000006a000017945 */ /* 0x000fe20003800000 */
[----:B------:R-:W-:Y:S01]  /*c880*/  IMAD.MOV.U32 R9, RZ, RZ, -0x1 ;  /* 0xffffffffff097424 */ /* 0x000fe200078e00ff */
[----:B------:R-:W-:Y:S01]  /*c890*/  ISETP.GT.U32.AND P1, PT, R12, 0x4, PT ;  /* 0x000000040c00780c */ /* 0x000fe20003f24070 */
[----:B------:R-:W-:Y:S01]  /*c8a0*/  IMAD.MOV.U32 R8, RZ, RZ, -0x1 ;  /* 0xffffffffff087424 */ /* 0x000fe200078e00ff */
[----:B------:R-:W-:Y:S02]  /*c8b0*/  IADD3.X R17, R17, UR37, RZ, P4, !PT ;  /* 0x0000002511117c10 */ /* 0x000fe4000a7fe4ff */
[----:B------:R-:W-:-:S02]  /*c8c0*/  ISETP.LT.U32.AND P1, PT, R3, 0x5, P1 ;  /* 0x000000050300780c */ /* 0x000fc40000f21070 */
[----:B------:R-:W-:Y:S01]  /*c8d0*/  PRMT R13, RZ, 0x7610, R13 ;  /* 0x00007610ff0d7816 */ /* 0x000fe2000000000d */
[----:B------:R-:W0:Y:S01]  /*c8e0*/  @P3 S2R R5, SR_CgaCtaId ;  /* 0x0000000000053919 */ /* 0x000e220000008800 */
[----:B------:R-:W-:-:S04]  /*c8f0*/  @P3 MOV R4, 0x400 ;  /* 0x0000040000043802 */ /* 0x000fc80000000f00 */
[----:B0-----:R-:W-:Y:S01]  /*c900*/  @P3 LEA R6, R5, R4, 0x18 ;  /* 0x0000000405063211 */ /* 0x001fe200078ec0ff */
[----:B------:R-:W-:-:S03]  /*c910*/  IMAD.WIDE.U32 R4, R12, -0x33333333, RZ ;  /* 0xcccccccd0c047825 */ /* 0x000fc600078e00ff */
[----:B------:R0:W-:Y:S01]  /*c920*/  @P3 SYNCS.ARRIVE.TRANS64.A1T0 RZ, [R6+URZ+0x68], RZ ;  /* 0x000068ff06ff39a7 */ /* 0x0001e2000810003f */
[----:B------:R-:W-:Y:S02]  /*c930*/  ISETP.GE.U32.AND P3, PT, R3, 0x5, PT ;  /* 0x000000050300780c */ /* 0x000fe40003f66070 */
[----:B------:R-:W-:Y:S02]  /*c940*/  SHF.R.U32.HI R7, RZ, 0x2, R5 ;  /* 0x00000002ff077819 */ /* 0x000fe40000011605 */
[----:B------:R-:W-:Y:S02]  /*c950*/  SEL R5, RZ, 0x1, !P1 ;  /* 0x00000001ff057807 */ /* 0x000fe40004800000 */
[----:B------:R-:W-:Y:S01]  /*c960*/  ISETP.GE.U32.AND P1, PT, R16, UR4, PT ;  /* 0x0000000410007c0c */ /* 0x000fe2000bf26070 */
[----:B------:R-:W-:Y:S01]  /*c970*/  IMAD R12, R7, -0x5, R12 ;  /* 0xfffffffb070c7824 */ /* 0x000fe200078e020c */
[----:B------:R-:W-:Y:S02]  /*c980*/  LOP3.LUT R0, R0, R5, RZ, 0x3c, !PT ;  /* 0x0000000500007212 */ /* 0x000fe400078e3cff */
[----:B------:R-:W-:-:S02]  /*c990*/  ISETP.GE.U32.AND.EX P1, PT, R17, UR5, PT, P1 ;  /* 0x0000000511007c0c */ /* 0x000fc4000bf26110 */
[----:B------:R-:W-:Y:S02]  /*c9a0*/  PRMT R4, RZ, 0x7610, R4 ;  /* 0x00007610ff047816 */ /* 0x000fe40000000004 */
[----:B------:R-:W-:Y:S01]  /*c9b0*/  @P3 LOP3.LUT R0, R0, 0x1, R7, 0x78, !PT ;  /* 0x0000000100003812 */ /* 0x000fe200078e7807 */
[----:B------:R-:W-:-:S08]  /*c9c0*/  IMAD.MOV.U32 R7, RZ, RZ, -0x1 ;  /* 0xffffffffff077424 */ /* 0x000fd000078e00ff */
[----:B0-----:R-:W-:Y:S05]  /*c9d0*/  @P1 BRA `(.L_x_297) ;  /* 0x00000004004c1947 */ /* 0x001fea0003800000 */
[----:B------:R-:W-:Y:S01]  /*c9e0*/  ULDC.64 UR4, c[0x0][0x628] ;  /* 0x00018a0000047ab9 */ /* 0x000fe20000000a00 */
[----:B------:R-:W0:Y:S01]  /*c9f0*/  S2R R15, SR_CTAID.X ;  /* 0x00000000000f7919 */ /* 0x000e220000002500 */
[----:B------:R-:W-:Y:S01]  /*ca00*/  ISETP.NE.U32.AND P1, PT, RZ, UR4, PT ;  /* 0x00000004ff007c0c */ /* 0x000fe2000bf25070 */
[----:B------:R-:W-:Y:S01]  /*ca10*/  ULDC UR7, c[0x0][0x630] ;  /* 0x00018c0000077ab9 */ /* 0x000fe20000000800 */
[----:B------:R-:W-:Y:S01]  /*ca20*/  IMAD.MOV.U32 R4, RZ, RZ, R16 ;  /* 0x000000ffff047224 */ /* 0x000fe200078e0010 */
[----:B------:R-:W1:Y:S01]  /*ca30*/  S2R R14, SR_CTAID.Y ;  /* 0x00000000000e7919 */ /* 0x000e620000002600 */
[----:B------:R-:W-:Y:S01]  /*ca40*/  ISETP.NE.AND.EX P1, PT, RZ, UR5, PT, P1 ;  /* 0x00000005ff007c0c */ /* 0x000fe2000bf25310 */
[----:B------:R-:W-:-:S12]  /*ca50*/  IMAD.MOV.U32 R5, RZ, RZ, R17 ;  /* 0x000000ffff057224 */ /* 0x000fd800078e0011 */
[----:B------:R-:W-:Y:S05]  /*ca60*/  @!P1 BRA `(.L_x_298) ;  /* 0x0000000000289947 */ /* 0x000fea0003800000 */
[----:B------:R-:W-:Y:S02]  /*ca70*/  ULDC UR6, c[0x0][0x634] ;  /* 0x00018d0000067ab9 */ /* 0x000fe40000000800 */
[----:B------:R-:W-:-:S05]  /*ca80*/  IADD3 R9, P1, R16, UR6, RZ ;  /* 0x0000000610097c10 */ /* 0x000fca000ff3e0ff */
[----:B------:R-:W-:-:S04]  /*ca90*/  IMAD.X R21, RZ, RZ, R17, P1 ;  /* 0x000000ffff157224 */ /* 0x000fc800008e0611 */
[----:B------:R-:W-:-:S04]  /*caa0*/  IMAD.WIDE.U32 R6, R21, UR4, RZ ;  /* 0x0000000415067c25 */ /* 0x000fc8000f8e00ff */
[----:B------:R-:W-:-:S04]  /*cab0*/  IMAD.WIDE.U32 R6, P1, R9, UR5, R6 ;  /* 0x0000000509067c25 */ /* 0x000fc8000f820006 */
[----:B------:R-:W-:-:S04]  /*cac0*/  IMAD.WIDE.U32 R8, R9, UR4, RZ ;  /* 0x0000000409087c25 */ /* 0x000fc8000f8e00ff */
[----:B------:R-:W-:Y:S01]  /*cad0*/  IMAD.X R5, RZ, RZ, RZ, P1 ;  /* 0x000000ffff057224 */ /* 0x000fe200008e06ff */
[----:B------:R-:W-:Y:S01]  /*cae0*/  IADD3 RZ, P1, R9, R6, RZ ;  /* 0x0000000609ff7210 */ /* 0x000fe20007f3e0ff */
[----:B------:R-:W-:-:S04]  /*caf0*/  IMAD.MOV.U32 R4, RZ, RZ, R7 ;  /* 0x000000ffff047224 */ /* 0x000fc800078e0007 */
[----:B------:R-:W-:-:S08]  /*cb00*/  IMAD.WIDE.U32.X R4, R21, UR5, R4, P1 ;  /* 0x0000000515047c25 */ /* 0x000fd000088e0404 */
.L_x_298:
[--C-:B------:R-:W-:Y:S01]  /*cb10*/  SHF.R.U64 R8, R4, UR7, R5.reuse ;  /* 0x0000000704087c19 */ /* 0x100fe20008001205 */
[----:B------:R-:W-:Y:S01]  /*cb20*/  ULDC.64 UR4, c[0x0][0x620] ;  /* 0x0001880000047ab9 */ /* 0x000fe20000000a00 */
[----:B------:R-:W-:Y:S01]  /*cb30*/  SHF.R.U32.HI R4, RZ, UR7, R5 ;  /* 0x00000007ff047c19 */ /* 0x000fe20008011605 */
[----:B------:R-:W2:Y:S01]  /*cb40*/  LDC R24, c[0x0][0x144] ;  /* 0x00005100ff187b82 */ /* 0x000ea20000000800 */
[----:B------:R-:W-:Y:S01]  /*cb50*/  IADD3 R7, P1, RZ, -R8, RZ ;  /* 0x80000008ff077210 */ /* 0x000fe20007f3e0ff */
[----:B------:R-:W-:Y:S01]  /*cb60*/  ULDC.64 UR8, c[0x0][0x640] ;  /* 0x0001900000087ab9 */ /* 0x000fe20000000a00 */
[----:B0-----:R-:W-:Y:S01]  /*cb70*/  I2FP.F32.U32 R9, R15 ;  /* 0x0000000f00097245 */ /* 0x001fe20000201000 */
[----:B------:R-:W-:Y:S02]  /*cb80*/  ULDC UR6, c[0x0][0x608] ;  /* 0x0001820000067ab9 */ /* 0x000fe40000000800 */
[----:B------:R-:W-:Y:S01]  /*cb90*/  IMAD.X R4, RZ, RZ, ~R4, P1 ;  /* 0x000000ffff047224 */ /* 0x000fe200008e0e04 */
[----:B------:R-:W-:Y:S01]  /*cba0*/  ISETP.NE.U32.AND P1, PT, RZ, UR8, PT ;  /* 0x00000008ff007c0c */ /* 0x000fe2000bf25070 */
[----:B------:R-:W0:Y:S02]  /*cbb0*/  LDC R21, c[0x0][0x148] ;  /* 0x00005200ff157b82 */ /* 0x000e240000000800 */
[----:B------:R-:W-:Y:S01]  /*cbc0*/  IMAD R6, R4, UR4, RZ ;  /* 0x0000000404067c24 */ /* 0x000fe2000f8e02ff */
[----:B------:R-:W-:Y:S01]  /*cbd0*/  ISETP.NE.AND.EX P1, PT, RZ, UR9, PT, P1 ;  /* 0x00000009ff007c0c */ /* 0x000fe2000bf25310 */
[----:B------:R-:W-:Y:S01]  /*cbe0*/  IMAD.WIDE.U32 R4, R7, UR4, R16 ;  /* 0x0000000407047c25 */ /* 0x000fe2000f8e0010 */
[----:B------:R-:W-:-:S03]  /*cbf0*/  ULDC UR4, c[0x0][0x150] ;  /* 0x0000540000047ab9 */ /* 0x000fc60000000800 */
[----:B------:R-:W-:Y:S02]  /*cc00*/  IMAD R7, R7, UR5, R6 ;  /* 0x0000000507077c24 */ /* 0x000fe4000f8e0206 */
[----:B------:R-:W-:Y:S01]  /*cc10*/  FMUL R6, R9, UR4 ;  /* 0x0000000409067c20 */ /* 0x000fe20008400000 */
[----:B------:R-:W-:Y:S01]  /*cc20*/  ULDC UR4, c[0x0][0x618] ;  /* 0x0001860000047ab9 */ /* 0x000fe20000000800 */
[----:B------:R-:W-:Y:S01]  /*cc30*/  ULDC UR5, c[0x0][0x154] ;  /* 0x0000550000057ab9 */ /* 0x000fe20000000800 */
[----:B------:R-:W-:-:S03]  /*cc40*/  IMAD.IADD R5, R5, 0x1, R7 ;  /* 0x0000000105057824 */ /* 0x000fc600078e0207 */
[----:B------:R-:W3:Y:S02]  /*cc50*/  F2I.U32.TRUNC.NTZ R6, R6 ;  /* 0x0000000600067305 */ /* 0x000ee4000020f000 */
[----:B------:R-:W-:Y:S02]  /*cc60*/  SHF.R.U64 R9, R4, UR4, R5 ;  /* 0x0000000404097c19 */ /* 0x000fe40008001205 */
[----:B-1----:R-:W-:-:S05]  /*cc70*/  I2FP.F32.U32 R4, R14 ;  /* 0x0000000e00047245 */ /* 0x002fca0000201000 */
[----:B------:R-:W-:Y:S01]  /*cc80*/  FMUL R22, R4, UR5 ;  /* 0x0000000504167c20 */ /* 0x000fe20008400000 */
[----:B------:R-:W-:Y:S01]  /*cc90*/  SHF.R.U32.HI R4, RZ, UR4, R5 ;  /* 0x00000004ff047c19 */ /* 0x000fe20008011605 */
[----:B------:R-:W-:-:S03]  /*cca0*/  ULDC UR4, c[0x0][0x658] ;  /* 0x0001960000047ab9 */ /* 0x000fc60000000800 */
[--C-:B------:R-:W-:Y:S01]  /*ccb0*/  SHF.R.U64 R20, R9, UR6, R4.reuse ;  /* 0x0000000609147c19 */ /* 0x100fe20008001204 */
[----:B------:R-:W1:Y:S01]  /*ccc0*/  F2I.U32.TRUNC.NTZ R22, R22 ;  /* 0x0000001600167305 */ /* 0x000e62000020f000 */
[----:B------:R-:W-:Y:S01]  /*ccd0*/  SHF.R.U32.HI R5, RZ, UR6, R4 ;  /* 0x00000006ff057c19 */ /* 0x000fe20008011604 */
[----:B---3--:R-:W-:-:S03]  /*cce0*/  IMAD.MOV R6, RZ, RZ, -R6 ;  /* 0x000000ffff067224 */ /* 0x008fc600078e0a06 */
[----:B------:R-:W-:Y:S01]  /*ccf0*/  SHF.R.U64 R18, R20, UR4, R5 ;  /* 0x0000000414127c19 */ /* 0x000fe20008001205 */
[----:B--2---:R-:W-:Y:S01]  /*cd00*/  IMAD R15, R24, R6, R15 ;  /* 0x00000006180f7224 */ /* 0x004fe200078e020f */
[----:B------:R-:W-:-:S03]  /*cd10*/  SHF.R.U32.HI R23, RZ, UR4, R5 ;  /* 0x00000004ff177c19 */ /* 0x000fc60008011605 */
[----:B------:R-:W-:Y:S02]  /*cd20*/  IMAD.MOV.U32 R4, RZ, RZ, R18 ;  /* 0x000000ffff047224 */ /* 0x000fe400078e0012 */
[----:B------:R-:W-:Y:S01]  /*cd30*/  IMAD.MOV.U32 R5, RZ, RZ, R23 ;  /* 0x000000ffff057224 */ /* 0x000fe200078e0017 */
[----:B-1----:R-:W-:Y:S06]  /*cd40*/  @!P1 BRA `(.L_x_299) ;  /* 0x0000000000289947 */ /* 0x002fec0003800000 */
[----:B------:R-:W-:Y:S02]  /*cd50*/  ULDC UR4, c[0x0][0x64c] ;  /* 0x0001930000047ab9 */ /* 0x000fe40000000800 */
[----:B------:R-:W-:-:S05]  /*cd60*/  IADD3 R5, P1, R18, UR4, RZ ;  /* 0x0000000412057c10 */ /* 0x000fca000ff3e0ff */
[----:B------:R-:W-:-:S04]  /*cd70*/  IMAD.X R23, RZ, RZ, R23, P1 ;  /* 0x000000ffff177224 */ /* 0x000fc800008e0617 */
[----:B------:R-:W-:-:S04]  /*cd80*/  IMAD.WIDE.U32 R6, R23, UR8, RZ ;  /* 0x0000000817067c25 */ /* 0x000fc8000f8e00ff */
[----:B------:R-:W-:-:S04]  /*cd90*/  IMAD.WIDE.U32 R6, P1, R5, UR9, R6 ;  /* 0x0000000905067c25 */ /* 0x000fc8000f820006 */
[----:B------:R-:W-:-:S04]  /*cda0*/  IMAD.WIDE.U32 R4, R5, UR8, RZ ;  /* 0x0000000805047c25 */ /* 0x000fc8000f8e00ff */
[----:B------:R-:W-:Y:S01]  /*cdb0*/  IMAD.MOV.U32 R4, RZ, RZ, R7 ;  /* 0x000000ffff047224 */ /* 0x000fe200078e0007 */
[----:B------:R-:W-:Y:S01]  /*cdc0*/  IADD3 RZ, P3, R5, R6, RZ ;  /* 0x0000000605ff7210 */ /* 0x000fe20007f7e0ff */
[----:B------:R-:W-:-:S04]  /*cdd0*/  IMAD.X R5, RZ, RZ, RZ, P1 ;  /* 0x000000ffff057224 */ /* 0x000fc800008e06ff */
[----:B------:R-:W-:-:S08]  /*cde0*/  IMAD.WIDE.U32.X R4, R23, UR9, R4, P3 ;  /* 0x0000000917047c25 */ /* 0x000fd000098e0404 */
.L_x_299:
[----:B------:R-:W-:Y:S01]  /*cdf0*/  ISETP.NE.AND P1, PT, R2, 0x1, PT ;  /* 0x000000010200780c */ /* 0x000fe20003f25270 */
[----:B------:R-:W-:Y:S01]  /*ce00*/  ULDC UR4, c[0x0][0x648] ;  /* 0x0001920000047ab9 */ /* 0x000fe20000000800 */
[----:B------:R-:W-:Y:S01]  /*ce10*/  LOP3.LUT R20, R20, UR29, RZ, 0xc0, !PT ;  /* 0x0000001d14147c12 */ /* 0x000fe2000f8ec0ff */
[----:B------:R-:W-:Y:S01]  /*ce20*/  IMAD.MOV R22, RZ, RZ, -R22 ;  /* 0x000000ffff167224 */ /* 0x000fe200078e0a16 */
[----:B------:R-:W-:Y:S01]  /*ce30*/  SHF.R.U64 R5, R4, UR4, R5 ;  /* 0x0000000404057c19 */ /* 0x000fe20008001205 */
[----:B------:R-:W-:Y:S01]  /*ce40*/  ULDC UR4, c[0x0][0x638] ;  /* 0x00018e0000047ab9 */ /* 0x000fe20000000800 */
[----:B------:R-:W-:Y:S01]  /*ce50*/  LOP3.LUT R9, R9, UR13, RZ, 0xc0, !PT ;  /* 0x0000000d09097c12 */ /* 0x000fe2000f8ec0ff */
[----:B------:R-:W-:Y:S01]  /*ce60*/  ULDC UR5, c[0x0][0x610] ;  /* 0x0001840000057ab9 */ /* 0x000fe20000000800 */
[----:B------:R-:W-:Y:S02]  /*ce70*/  IMAD.MOV.U32 R4, RZ, RZ, 0x1 ;  /* 0x00000001ff047424 */ /* 0x000fe400078e00ff */
[----:B------:R-:W-:-:S02]  /*ce80*/  IMAD.MOV R7, RZ, RZ, -R5 ;  /* 0x000000ffff077224 */ /* 0x000fc400078e0a05 */
[----:B------:R-:W-:Y:S02]  /*ce90*/  IMAD R20, R5, UR21, R20 ;  /* 0x0000001505147c24 */ /* 0x000fe4000f8e0214 */
[----:B0-----:R-:W-:Y:S02]  /*cea0*/  @P1 IMAD R15, R21, R22, R14 ;  /* 0x00000016150f1224 */ /* 0x001fe400078e020e */
[----:B------:R-:W-:Y:S01]  /*ceb0*/  IMAD R18, R7, UR4, R18 ;  /* 0x0000000407127c24 */ /* 0x000fe2000f8e0212 */
[----:B------:R-:W-:Y:S01]  /*cec0*/  ULDC UR4, c[0x0][0x600] ;  /* 0x0001800000047ab9 */ /* 0x000fe20000000800 */
[----:B------:R-:W-:Y:S02]  /*ced0*/  IMAD R15, R20, UR5, R15 ;  /* 0x00000005140f7c24 */ /* 0x000fe4000f8e020f */
[----:B------:R-:W-:-:S05]  /*cee0*/  IMAD R18, R18, UR4, R9 ;  /* 0x0000000412127c24 */ /* 0x000fca000f8e0209 */
[----:B------:R-:W-:Y:S02]  /*cef0*/  SEL R9, R18, R15, !P1 ;  /* 0x0000000f12097207 */ /* 0x000fe40004800000 */
[----:B------:R-:W-:-:S07]  /*cf00*/  SEL R7, R15, R18, !P1 ;  /* 0x000000120f077207 */ /* 0x000fce0004800000 */
.L_x_297:
[----:B------:R-:W-:Y:S05]  /*cf10*/  BSYNC B1 ;  /* 0x0000000000017941 */ /* 0x000fea0003800000 */
.L_x_296:
[----:B------:R-:W-:-:S13]  /*cf20*/  LOP3.LUT P1, RZ, R4, 0xff, RZ, 0xc0, !PT ;  /* 0x000000ff04ff7812 */ /* 0x000fda000782c0ff */
[----:B------:R-:W-:Y:S05]  /*cf30*/  @P1 BRA `(.L_x_300) ;  /* 0xfffffff000c01947 */ /* 0x000fea000383ffff */
[----:B------:R-:W-:Y:S05]  /*cf40*/  BSYNC B0 ;  /* 0x0000000000007941 */ /* 0x000fea0003800000 */
.L_x_288:
[----:B------:R-:W-:-:S03]  /*cf50*/  UMOV UR4, 0xffffffff ;  /* 0xffffffff00047882 */ /* 0x000fc60000000000 */
[----:B------:R-:W-:Y:S05]  /*cf60*/  BRA.DIV UR4, `(.L_x_301) ;  /* 0x00000006043c7947 */ /* 0x000fea000b800000 */
[----:B------:R-:W-:-:S13]  /*cf70*/  ELECT P6, URZ, PT ;  /* 0x00000000003f782f */ /* 0x000fda00038c0000 */
.L_x_316:
[----:B------:R-:W-:Y:S04]  /*cf80*/  BSSY B0, `(.L_x_302) ;  /* 0x0000034000007945 */ /* 0x000fe80003800000 */
[----:B------:R-:W-:Y:S05]  /*cf90*/  @!P6 BRA `(.L_x_303) ;  /* 0x0000000000c8e947 */ /* 0x000fea0003800000 */
[----:B------:R-:W-:-:S04]  /*cfa0*/  LOP3.LUT R19, R19, 0x2, RZ, 0xfc, !PT ;  /* 0x0000000213137812 */ /* 0x000fc800078efcff */
[----:B------:R-:W-:-:S13]  /*cfb0*/  ISETP.NE.AND P0, PT, R19, 0x3, PT ;  /* 0x000000031300780c */ /* 0x000fda0003f05270 */
[----:B------:R-:W-:Y:S05]  /*cfc0*/  @!P0 BRA `(.L_x_304) ;  /* 0x0000000000048947 */ /* 0x000fea0003800000 */
[----:B------:R-:W-:Y:S01]  /*cfd0*/  BPT.TRAP 0x1 ;  /* 0x000000040000795c */ /* 0x000fe20000300000 */
.L_x_304:
[----:B------:R-:W0:Y:S01]  /*cfe0*/  S2R R3, SR_CgaCtaId ;  /* 0x0000000000037919 */ /* 0x000e220000008800 */
[----:B------:R-:W-:-:S04]  /*cff0*/  MOV R2, 0x400 ;  /* 0x0000040000027802 */ /* 0x000fc80000000f00 */
[----:B0-----:R-:W-:Y:S02]  /*d000*/  LEA R3, R3, R2, 0x18 ;  /* 0x0000000203037211 */ /* 0x001fe400078ec0ff */
[----:B------:R-:W-:-:S03]  /*d010*/  SHF.L.U32 R2, R0, 0x1f, RZ ;  /* 0x0000001f00027819 */ /* 0x000fc600000006ff */
[----:B------:R-:W-:-:S04]  /*d020*/  VIADD R3, R3, 0x28 ;  /* 0x0000002803037836 */ /* 0x000fc80000000000 */
[C---:B------:R-:W-:Y:S02]  /*d030*/  IMAD R7, R12.reuse, 0x8, R3 ;  /* 0x000000080c077824 */ /* 0x040fe400078e0203 */
[----:B------:R-:W-:Y:S02]  /*d040*/  VIADD R12, R12, 0x1 ;  /* 0x000000010c0c7836 */ /* 0x000fe40000000000 */
[----:B------:R-:W0:Y:S03]  /*d050*/  SYNCS.PHASECHK.TRANS64.TRYWAIT P0, [R7+URZ], R2 ;  /* 0x00000002070075a7 */ /* 0x000e26000800017f */
[----:B------:R-:W-:-:S04]  /*d060*/  ISETP.NE.AND P1, PT, R12, 0x5, PT ;  /* 0x000000050c00780c */ /* 0x000fc80003f25270 */
[----:B------:R-:W-:Y:S02]  /*d070*/  SEL R5, RZ, 0x1, P1 ;  /* 0x00000001ff057807 */ /* 0x000fe40000800000 */
[----:B------:R-:W-:Y:S02]  /*d080*/  SEL R12, R12, RZ, P1 ;  /* 0x000000ff0c0c7207 */ /* 0x000fe40000800000 */
[----:B------:R-:W-:-:S03]  /*d090*/  LOP3.LUT R5, R0, R5, RZ, 0x3c, !PT ;  /* 0x0000000500057212 */ /* 0x000fc600078e3cff */
[----:B------:R-:W-:Y:S01]  /*d0a0*/  IMAD R9, R12, 0x8, R3 ;  /* 0x000000080c097824 */ /* 0x000fe200078e0203 */
[----:B------:R-:W-:Y:S01]  /*d0b0*/  SHF.L.U32 R4, R5, 0x1f, RZ ;  /* 0x0000001f05047819 */ /* 0x000fe200000006ff */
[----:B0-----:R-:W-:Y:S06]  /*d0c0*/  @!P0 BRA `(.L_x_305) ;  /* 0x0000000400048947 */ /* 0x001fec0003800000 */
.L_x_317:
[----:B------:R-:W1:Y:S01]  /*d0d0*/  SYNCS.PHASECHK.TRANS64.TRYWAIT P0, [R9+URZ], R4 ;  /* 0x00000004090075a7 */ /* 0x000e62000800017f */
[----:B------:R-:W-:-:S05]  /*d0e0*/  VIADD R0, R12, 0x1 ;  /* 0x000000010c007836 */ /* 0x000fca0000000000 */
[----:B------:R-:W-:-:S04]  /*d0f0*/  ISETP.NE.AND P1, PT, R0, 0x5, PT ;  /* 0x000000050000780c */ /* 0x000fc80003f25270 */
[----:B0-----:R-:W-:Y:S02]  /*d100*/  SEL R2, RZ, 0x1, P1 ;  /* 0x00000001ff027807 */ /* 0x001fe40000800000 */
[----:B------:R-:W-:Y:S02]  /*d110*/  SEL R0, R0, RZ, P1 ;  /* 0x000000ff00007207 */ /* 0x000fe40000800000 */
[----:B------:R-:W-:-:S03]  /*d120*/  LOP3.LUT R7, R5, R2, RZ, 0x3c, !PT ;  /* 0x0000000205077212 */ /* 0x000fc600078e3cff */
[----:B------:R-:W-:Y:S01]  /*d130*/  IMAD R6, R0, 0x8, R3 ;  /* 0x0000000800067824 */ /* 0x000fe200078e0203 */
[----:B------:R-:W-:Y:S01]  /*d140*/  SHF.L.U32 R5, R7, 0x1f, RZ ;  /* 0x0000001f07057819 */ /* 0x000fe200000006ff */
[----:B-1----:R-:W-:Y:S06]  /*d150*/  @!P0 BRA `(.L_x_306) ;  /* 0x0000000000f48947 */ /* 0x002fec0003800000 */
.L_x_318:
[----:B------:R-:W1:Y:S01]  /*d160*/  SYNCS.PHASECHK.TRANS64.TRYWAIT P0, [R6+URZ], R5 ;  /* 0x00000005060075a7 */ /* 0x000e62000800017f */
[----:B------:R-:W-:-:S05]  /*d170*/  VIADD R0, R0, 0x1 ;  /* 0x0000000100007836 */ /* 0x000fca0000000000 */
[----:B------:R-:W-:-:S04]  /*d180*/  ISETP.NE.AND P1, PT, R0, 0x5, PT ;  /* 0x000000050000780c */ /* 0x000fc80003f25270 */
[----:B------:R-:W-:Y:S02]  /*d190*/  SEL R2, RZ, 0x1, P1 ;  /* 0x00000001ff027807 */ /* 0x000fe40000800000 */
[----:B------:R-:W-:Y:S02]  /*d1a0*/  SEL R0, R0, RZ, P1 ;  /* 0x000000ff00007207 */ /* 0x000fe40000800000 */
[----:B------:R-:W-:-:S03]  /*d1b0*/  LOP3.LUT R7, R7, R2, RZ, 0x3c, !PT ;  /* 0x0000000207077212 */ /* 0x000fc600078e3cff */
[----:B0-----:R-:W-:Y:S01]  /*d1c0*/  IMAD R9, R0, 0x8, R3 ;  /* 0x0000000800097824 */ /* 0x001fe200078e0203 */
[----:B------:R-:W-:Y:S01]  /*d1d0*/  SHF.L.U32 R4, R7, 0x1f, RZ ;  /* 0x0000001f07047819 */ /* 0x000fe200000006ff */
[----:B-1----:R-:W-:Y:S06]  /*d1e0*/  @!P0 BRA `(.L_x_307) ;  /* 0x0000000000e48947 */ /* 0x002fec0003800000 */
.L_x_319:
[----:B------:R-:W1:Y:S01]  /*d1f0*/  SYNCS.PHASECHK.TRANS64.TRYWAIT P0, [R9+URZ], R4 ;  /* 0x00000004090075a7 */ /* 0x000e62000800017f */
[----:B------:R-:W-:-:S05]  /*d200*/  VIADD R0, R0, 0x1 ;  /* 0x0000000100007836 */ /* 0x000fca0000000000 */
[----:B------:R-:W-:-:S04]  /*d210*/  ISETP.NE.AND P1, PT, R0, 0x5, PT ;  /* 0x000000050000780c */ /* 0x000fc80003f25270 */
[----:B------:R-:W-:Y:S02]  /*d220*/  SEL R2, RZ, 0x1, P1 ;  /* 0x00000001ff027807 */ /* 0x000fe40000800000 */
[----:B------:R-:W-:Y:S02]  /*d230*/  SEL R0, R0, RZ, P1 ;  /* 0x000000ff00007207 */ /* 0x000fe40000800000 */
[----:B------:R-:W-:Y:S01]  /*d240*/  LOP3.LUT R2, R7, R2, RZ, 0x3c, !PT ;  /* 0x0000000207027212 */ /* 0x000fe200078e3cff */
[----:B-1----:R-:W-:Y:S06]  /*d250*/  @!P0 BRA `(.L_x_308) ;  /* 0x0000000000dc8947 */ /* 0x002fec0003800000 */
.L_x_320:
[----:B------:R-:W-:Y:S01]  /*d260*/  IMAD R3, R0, 0x8, R3 ;  /* 0x0000000800037824 */ /* 0x000fe200078e0203 */
[----:B------:R-:W-:-:S07]  /*d270*/  SHF.L.U32 R0, R2, 0x1f, RZ ;  /* 0x0000001f02007819 */ /* 0x000fce00000006ff */
.L_x_309:
[----:B--2---:R2:W3:Y:S02]  /*d280*/  SYNCS.PHASECHK.TRANS64.TRYWAIT P0, [R3+URZ], R0 ;  /* 0x00000000030075a7 */ /* 0x0044e4000800017f */
[----:B---3--:R-:W-:Y:S05]  /*d290*/  @!P0 NANOSLEEP.SYNCS 0x989680 ;  /* 0x009896800000895d */ /* 0x008fea0003900000 */
[----:B------:R-:W3:Y:S02]  /*d2a0*/  @!P0 SYNCS.PHASECHK.TRANS64 P0, [R3+URZ], R0 ;  /* 0x00000000030085a7 */ /* 0x000ee4000800007f */
[----:B---3--:R-:W-:Y:S05]  /*d2b0*/  @!P0 BRA `(.L_x_309) ;  /* 0xfffffffc00f08947 */ /* 0x008fea000383ffff */
.L_x_303:
[----:B------:R-:W-:Y:S05]  /*d2c0*/  BSYNC B0 ;  /* 0x0000000000007941 */ /* 0x000fea0003800000 */
.L_x_302:
[----:B------:R-:W-:Y:S05]  /*d2d0*/  EXIT ;  /* 0x000000000000794d */ /* 0x000fea0003800000 */
.L_x_17:
[----:B---3--:R3:W4:Y:S02]  /*d2e0*/  SYNCS.PHASECHK.TRANS64.TRYWAIT P1, [R3+URZ], R0 ;  /* 0x00000000030075a7 */ /* 0x008724000802017f */
[----:B----4-:R-:W-:Y:S05]  /*d2f0*/  @!P1 NANOSLEEP.SYNCS 0x989680 ;  /* 0x009896800000995d */ /* 0x010fea0003900000 */
[----:B------:R-:W4:Y:S02]  /*d300*/  @!P1 SYNCS.PHASECHK.TRANS64 P1, [R3+URZ], R0 ;  /* 0x00000000030095a7 */ /* 0x000f24000802007f */
[----:B----4-:R-:W-:Y:S05]  /*d310*/  @!P1 BRA `(.L_x_17) ;  /* 0xfffffffc00f09947 */ /* 0x010fea000383ffff */
[----:B------:R-:W-:Y:S05]  /*d320*/  BRA `(.L_x_16) ;  /* 0xffffff3c00c07947 */ /* 0x000fea000383ffff */
.L_x_22:
[----:B-1----:R-:W-:-:S04]  /*d330*/  IMAD.U32 R4, RZ, RZ, UR9 ;  /* 0x00000009ff047e24 */ /* 0x002fc8000f8e00ff */
[----:B------:R1:W2:Y:S03]  /*d340*/  SYNCS.PHASECHK.TRANS64.TRYWAIT P1, [R4+URZ], R3 ;  /* 0x00000003040075a7 */ /* 0x0002a6000802017f */
[----:B--2---:R-:W-:Y:S05]  /*d350*/  @!P1 NANOSLEEP.SYNCS 0x989680 ;  /* 0x009896800000995d */ /* 0x004fea0003900000 */
[----:B------:R-:W2:Y:S02]  /*d360*/  @!P1 SYNCS.PHASECHK.TRANS64 P1, [R4+URZ], R3 ;  /* 0x00000003040095a7 */ /* 0x000ea4000802007f */
[----:B--2---:R-:W-:Y:S05]  /*d370*/  @!P1 BRA `(.L_x_22) ;  /* 0xfffffffc00ec9947 */ /* 0x004fea000383ffff */
[----:B------:R-:W-:Y:S05]  /*d380*/  BRA `(.L_x_21) ;  /* 0xffffff4c00347947 */ /* 0x000fea000383ffff */
.L_x_289:
[----:B------:R-:W-:Y:S01]  /*d390*/  BSSY B1, `(.L_x_310) ;  /* 0x0000006000017945 */ /* 0x000fe20003800000 */
[----:B------:R-:W-:-:S07]  /*d3a0*/  IMAD.MOV.U32 R15, RZ, RZ, -0x1 ;  /* 0xffffffffff0f7424 */ /* 0x000fce00078e00ff */
[----:B------:R-:W-:Y:S05]  /*d3b0*/  WARPSYNC.COLLECTIVE R15, `(.L_x_311) ;  /* 0x000000000f0c7348 */ /* 0x000fea0003c00000 */
[----:B------:R-:W-:Y:S02]  /*d3c0*/  ELECT P6, UR62, PT ;  /* 0x00000000003e782f */ /* 0x000fe400038c0000 */
[----:B------:R-:W-:Y:S01]  /*d3d0*/  MOV R14, UR62 ;  /* 0x0000003e000e7c02 */ /* 0x000fe20008000f00 */
[----:B------:R-:W-:Y:S10]  /*d3e0*/  ENDCOLLECTIVE ;  /* 0x000000000000791b */ /* 0x000ff40003800000 */
.L_x_311:
[----:B------:R-:W-:Y:S05]  /*d3f0*/  BSYNC B1 ;  /* 0x0000000000017941 */ /* 0x000fea0003800000 */
.L_x_310:
[----:B------:R-:W-:Y:S05]  /*d400*/  BRA `(.L_x_312) ;  /* 0xffffffec00987947 */ /* 0x000fea000383ffff */
.L_x_292:
[----:B0-----:R0:W1:Y:S02]  /*d410*/  SYNCS.PHASECHK.TRANS64.TRYWAIT P1, [R14+URZ+0x28], R7 ;  /* 0x000028070e0075a7 */ /* 0x001064000802017f */
[----:B-1----:R-:W-:Y:S05]  /*d420*/  @!P1 NANOSLEEP.SYNCS 0x989680 ;  /* 0x009896800000995d */ /* 0x002fea0003900000 */
[----:B------:R-:W1:Y:S02]  /*d430*/  @!P1 SYNCS.PHASECHK.TRANS64 P1, [R14+URZ+0x28], R7 ;  /* 0x000028070e0095a7 */ /* 0x000e64000802007f */
[----:B-1----:R-:W-:Y:S05]  /*d440*/  @!P1 BRA `(.L_x_292) ;  /* 0xfffffffc00f09947 */ /* 0x002fea000383ffff */
[----:B------:R-:W-:Y:S05]  /*d450*/  BRA `(.L_x_313) ;  /* 0xffffffec00cc7947 */ /* 0x000fea000383ffff */
.L_x_301:
[----:B------:R-:W-:Y:S01]  /*d460*/  BSSY B0, `(.L_x_314) ;  /* 0x0000006000007945 */ /* 0x000fe20003800000 */
[----:B------:R-:W-:-:S07]  /*d470*/  IMAD.MOV.U32 R15, RZ, RZ, -0x1 ;  /* 0xffffffffff0f7424 */ /* 0x000fce00078e00ff */
[----:B------:R-:W-:Y:S05]  /*d480*/  WARPSYNC.COLLECTIVE R15, `(.L_x_315) ;  /* 0x000000000f0c7348 */ /* 0x000fea0003c00000 */
[----:B------:R-:W-:Y:S02]  /*d490*/  ELECT P6, UR62, PT ;  /* 0x00000000003e782f */ /* 0x000fe400038c0000 */
[----:B------:R-:W-:Y:S01]  /*d4a0*/  MOV R14, UR62 ;  /* 0x0000003e000e7c02 */ /* 0x000fe20008000f00 */
[----:B------:R-:W-:Y:S10]  /*d4b0*/  ENDCOLLECTIVE ;  /* 0x000000000000791b */ /* 0x000ff40003800000 */
.L_x_315:
[----:B------:R-:W-:Y:S05]  /*d4c0*/  BSYNC B0 ;  /* 0x0000000000007941 */ /* 0x000fea0003800000 */
.L_x_314:
[----:B------:R-:W-:Y:S05]  /*d4d0*/  BRA `(.L_x_316) ;  /* 0xfffffff800a87947 */ /* 0x000fea000383ffff */
.L_x_305:
[----:B0-----:R0:W1:Y:S02]  /*d4e0*/  SYNCS.PHASECHK.TRANS64.TRYWAIT P0, [R7+URZ], R2 ;  /* 0x00000002070075a7 */ /* 0x001064000800017f */
[----:B-1----:R-:W-:Y:S05]  /*d4f0*/  @!P0 NANOSLEEP.SYNCS 0x989680 ;  /* 0x009896800000895d */ /* 0x002fea0003900000 */
[----:B------:R-:W1:Y:S02]  /*d500*/  @!P0 SYNCS.PHASECHK.TRANS64 P0, [R7+URZ], R2 ;  /* 0x00000002070085a7 */ /* 0x000e64000800007f */
[----:B-1----:R-:W-:Y:S05]  /*d510*/  @!P0 BRA `(.L_x_305) ;  /* 0xfffffffc00f08947 */ /* 0x002fea000383ffff */
[----:B------:R-:W-:Y:S05]  /*d520*/  BRA `(.L_x_317) ;  /* 0xfffffff800e87947 */ /* 0x000fea000383ffff */
.L_x_306:
[----:B0-----:R0:W1:Y:S02]  /*d530*/  SYNCS.PHASECHK.TRANS64.TRYWAIT P0, [R9+URZ], R4 ;  /* 0x00000004090075a7 */ /* 0x001064000800017f */
[----:B-1----:R-:W-:Y:S05]  /*d540*/  @!P0 NANOSLEEP.SYNCS 0x989680 ;  /* 0x009896800000895d */ /* 0x002fea0003900000 */
[----:B------:R-:W1:Y:S02]  /*d550*/  @!P0 SYNCS.PHASECHK.TRANS64 P0, [R9+URZ], R4 ;  /* 0x00000004090085a7 */ /* 0x000e64000800007f */
[----:B-1----:R-:W-:Y:S05]  /*d560*/  @!P0 BRA `(.L_x_306) ;  /* 0xfffffffc00f08947 */ /* 0x002fea000383ffff */
[----:B------:R-:W-:Y:S05]  /*d570*/  BRA `(.L_x_318) ;  /* 0xfffffff800f87947 */ /* 0x000fea000383ffff */
.L_x_307:
[----:B0-----:R0:W1:Y:S02]  /*d580*/  SYNCS.PHASECHK.TRANS64.TRYWAIT P0, [R6+URZ], R5 ;  /* 0x00000005060075a7 */ /* 0x001064000800017f */
[----:B-1----:R-:W-:Y:S05]  /*d590*/  @!P0 NANOSLEEP.SYNCS 0x989680 ;  /* 0x009896800000895d */ /* 0x002fea0003900000 */
[----:B------:R-:W1:Y:S02]  /*d5a0*/  @!P0 SYNCS.PHASECHK.TRANS64 P0, [R6+URZ], R5 ;  /* 0x00000005060085a7 */ /* 0x000e64000800007f */
[----:B-1----:R-:W-:Y:S05]  /*d5b0*/  @!P0 BRA `(.L_x_307) ;  /* 0xfffffffc00f08947 */ /* 0x002fea000383ffff */
[----:B------:R-:W-:Y:S05]  /*d5c0*/  BRA `(.L_x_319) ;  /* 0xfffffffc00087947 */ /* 0x000fea000383ffff */
.L_x_308:
[----:B-1----:R1:W2:Y:S02]  /*d5d0*/  SYNCS.PHASECHK.TRANS64.TRYWAIT P0, [R9+URZ], R4 ;  /* 0x00000004090075a7 */ /* 0x0022a4000800017f */
[----:B--2---:R-:W-:Y:S05]  /*d5e0*/  @!P0 NANOSLEEP.SYNCS 0x989680 ;  /* 0x009896800000895d */ /* 0x004fea0003900000 */
[----:B------:R-:W2:Y:S02]  /*d5f0*/  @!P0 SYNCS.PHASECHK.TRANS64 P0, [R9+URZ], R4 ;  /* 0x00000004090085a7 */ /* 0x000ea4000800007f */
[----:B--2---:R-:W-:Y:S05]  /*d600*/  @!P0 BRA `(.L_x_308) ;  /* 0xfffffffc00f08947 */ /* 0x004fea000383ffff */
[----:B------:R-:W-:Y:S05]  /*d610*/  BRA `(.L_x_320) ;  /* 0xfffffffc00107947 */ /* 0x000fea000383ffff */
.L_x_321:
[----:B------:R-:W-:-:S00]  /*d620*/  BRA `(.L_x_321) ;  /* 0xfffffffc00fc7947 */ /* 0x000fc0000383ffff */
[----:B------:R-:W-:-:S00]  /*d630*/  NOP ;  /* 0x0000000000007918 */ /* 0x000fc00000000000 */
        /* <DEDUP_REMOVED lines=12> */
.L_x_322:


//--------------------- .nv.global.init           --------------------------
	.section	.nv.global.init,"aw",@progbits
.nv.global.init:
	.type		$str$22,@object
	.size		$str$22,($str$23 - $str$22)
$str$22:
        /*0000*/ 	.byte	0x6b, 0x5f, 0x74, 0x69, 0x6c, 0x65, 0x5f, 0x63, 0x6f, 0x75, 0x6e, 0x74, 0x20, 0x3e, 0x3d, 0x20
        /*0010*/ 	.byte	0x31, 0x00
	.type		$str$23,@object
	.size		$str$23,(__unnamed_1 - $str$23)
$str$23:
        /*0012*/ 	.byte	0x2f, 0x74, 0x6d, 0x70, 0x2f, 0x63, 0x75, 0x74, 0x6c, 0x61, 0x73, 0x73, 0x5f, 0x73, 0x77, 0x65
        /*0022*/ 	.byte	0x65, 0x70, 0x5f, 0x73, 0x72, 0x63, 0x2f, 0x69, 0x6e, 0x63, 0x6c, 0x75, 0x64, 0x65, 0x2f, 0x63
        /*0032*/ 	.byte	0x75, 0x74, 0x6c, 0x61, 0x73, 0x73, 0x2f, 0x67, 0x65, 0x6d, 0x6d, 0x2f, 0x63, 0x6f, 0x6c, 0x6c
        /*0042*/ 	.byte	0x65, 0x63, 0x74, 0x69, 0x76, 0x65, 0x2f, 0x73, 0x6d, 0x39, 0x30, 0x5f, 0x6d, 0x6d, 0x61, 0x5f
        /*0052*/ 	.byte	0x74, 0x6d, 0x61, 0x5f, 0x67, 0x6d, 0x6d, 0x61, 0x5f, 0x73, 0x73, 0x5f, 0x77, 0x61, 0x72, 0x70
        /*0062*/ 	.byte	0x73, 0x70, 0x65, 0x63, 0x69, 0x61, 0x6c, 0x69, 0x7a, 0x65, 0x64, 0x2e, 0x68, 0x70, 0x70, 0x00
	.type		__unnamed_1,@object
	.size		__unnamed_1,(.L_0 - __unnamed_1)
__unnamed_1:
        /*0072*/ 	.byte	0x76, 0x6f, 0x69, 0x64, 0x20, 0x63, 0x75, 0x74, 0x6c, 0x61, 0x73, 0x73, 0x3a, 0x3a, 0x67, 0x65
        /* <DEDUP_REMOVED lines=177> */
        /*0b92*/ 	.byte	0x5d, 0x00
.L_0:


//--------------------- .nv.shared._ZN7cutlass13device_kernelINS_4gemm6kernel13GemmUniversalIN4cute5tupleIJiiiiEEENS1_10collective13CollectiveMmaINS1_34MainloopSm90TmaGmmaWarpSpecializedILi5ENS5_IJNS4_1CILi1EEESB_SB_EEENS1_35KernelTmaWarpSpecializedCooperativeEEENS5_IJNSA_ILi256EEENSA_ILi128EEESG_EEENS_10tfloat32_tENS5_IJlSB_lEEESI_SJ_NS4_8TiledMMAINS4_8MMA_AtomIJNS4_4SM904GMMA30MMA_64x128x8_F32TF32TF32_SS_TNILNSN_7ScaleInE1ELSP_1EEEEEENS4_6LayoutINS5_IJNSA_ILi2EEESB_SB_EEENS5_IJSB_NSA_ILi0EEESV_EEEEENS5_IJNS4_10UnderscoreESY_SY_EEEEENS4_13SM90_TMA_LOADENS4_14ComposedLayoutINS4_7SwizzleILi3ELi4ELi3EEENS4_18smem_ptr_flag_bitsILi32EEENSS_INS5_IJNSA_ILi8EEENSA_ILi32EEEEEENS5_IJS18_SB_EEEEEEEvNS4_8identityES11_S1C_vS1D_EENS_8epilogue10collective6detail29Sm90TmaWarpSpecializedAdapterINS1G_15DefaultEpilogueISI_SJ_SJ_NS1F_6thread17LinearCombinationISI_Li1EffLNS1K_9ScaleType4KindE0ELNS_15FloatRoundStyleE2ESI_EENS1_15EpilogueDefaultEEEEEvvEEEEvNT_6ParamsE --------------------------
	.section	.nv.shared._ZN7cutlass13device_kernelINS_4gemm6kernel13GemmUniversalIN4cute5tupleIJiiiiEEENS1_10collective13CollectiveMmaINS1_34MainloopSm90TmaGmmaWarpSpecializedILi5ENS5_IJNS4_1CILi1EEESB_SB_EEENS1_35KernelTmaWarpSpecializedCooperativeEEENS5_IJNSA_ILi256EEENSA_ILi128EEESG_EEENS_10tfloat32_tENS5_IJlSB_lEEESI_SJ_NS4_8TiledMMAINS4_8MMA_AtomIJNS4_4SM904GMMA30MMA_64x128x8_F32TF32TF32_SS_TNILNSN_7ScaleInE1ELSP_1EEEEEENS4_6LayoutINS5_IJNSA_ILi2EEESB_SB_EEENS5_IJSB_NSA_ILi0EEESV_EEEEENS5_IJNS4_10UnderscoreESY_SY_EEEEENS4_13SM90_TMA_LOADENS4_14ComposedLayoutINS4_7SwizzleILi3ELi4ELi3EEENS4_18smem_ptr_flag_bitsILi32EEENSS_INS5_IJNSA_ILi8EEENSA_ILi32EEEEEENS5_IJS18_SB_EEEEEEEvNS4_8identityES11_S1C_vS1D_EENS_8epilogue10collective6detail29Sm90TmaWarpSpecializedAdapterINS1G_15DefaultEpilogueISI_SJ_SJ_NS1F_6thread17LinearCombinationISI_Li1EffLNS1K_9ScaleType4KindE0ELNS_15FloatRoundStyleE2ESI_EENS1_15EpilogueDefaultEEEEEvvEEEEvNT_6ParamsE,"aw",@nobits
	.sectionflags	@""
	.align	16
	.zero		1024


//--------------------- .nv.shared.reserved.0     --------------------------
	.section	.nv.shared.reserved.0,"aw",@nobits
	.weak		__nv_reservedSMEM_offset_0_alias
	.size		__nv_reservedSMEM_offset_0_alias, 0, 0
	.other		__nv_reservedSMEM_offset_0_alias,@"STO_CUDA_RESERVED_SHARED STV_DEFAULT"
__nv_reservedSMEM_offset_0_alias:
	.zero		0


//--------------------- .nv.global                --------------------------
	.section	.nv.global,"aw",@nobits
.nv.global:
	.type		_ZN40_INTERNAL_8b7c466a_4_k_cu_be764c80_258314cute1_E,@object
	.size		_ZN40_INTERNAL_8b7c466a_4_k_cu_be764c80_258314cute1_E,(_ZN40_INTERNAL_8b7c466a_4_k_cu_be764c80_258314cuda3std3__45__cpo6cbeginE - _ZN40_INTERNAL_8b7c466a_4_k_cu_be764c80_258314cute1_E)
_ZN40_INTERNAL_8b7c466a_4_k_cu_be764c80_258314cute1_E:
	.zero		1
	.type		_ZN40_INTERNAL_8b7c466a_4_k_cu_be764c80_258314cuda3std3__45__cpo6cbeginE,@object
	.size		_ZN40_INTERNAL_8b7c466a_4_k_cu_be764c80_258314cuda3std3__45__cpo6cbeginE,(_ZN40_INTERNAL_8b7c466a_4_k_cu_be764c80_258314cuda3std3__48in_placeE - _ZN40_INTERNAL_8b7c466a_4_k_cu_be764c80_258314cuda3std3__45__cpo6cbeginE)
_ZN40_INTERNAL_8b7c466a_4_k_cu_be764c80_258314cuda3std3__45__cpo6cbeginE:
	.zero		1
	.type		_ZN40_INTERNAL_8b7c466a_4_k_cu_be764c80_258314cuda3std3__48in_placeE,@object
	.size		_ZN40_INTERNAL_8b7c466a_4_k_cu_be764c80_258314cuda3std3__48in_placeE,(_ZN40_INTERNAL_8b7c466a_4_k_cu_be764c80_258314cuda3std6ranges3__45__cpo9iter_moveE - _ZN40_INTERNAL_8b7c466a_4_k_cu_be764c80_258314cuda3std3__48in_placeE)
_ZN40_INTERNAL_8b7c466a_4_k_cu_be764c80_258314cuda3std3__48in_placeE:
	.zero		1
	.type		_ZN40_INTERNAL_8b7c466a_4_k_cu_be764c80_258314cuda3std6ranges3__45__cpo9iter_moveE,@object
	.size		_ZN40_INTERNAL_8b7c466a_4_k_cu_be764c80_258314cuda3std6ranges3__45__cpo9iter_moveE,(_ZN40_INTERNAL_8b7c466a_4_k_cu_be764c80_258314cuda3std3__45__cpo5beginE - _ZN40_INTERNAL_8b7c466a_4_k_cu_be764c80_258314cuda3std6ranges3__45__cpo9iter_moveE)
_ZN40_INTERNAL_8b7c466a_4_k_cu_be764c80_258314cuda3std6ranges3__45__cpo9iter_moveE:
	.zero		1
	.type		_ZN40_INTERNAL_8b7c466a_4_k_cu_be764c80_258314cuda3std3__45__cpo5beginE,@object
	.size		_ZN40_INTERNAL_8b7c466a_4_k_cu_be764c80_258314cuda3std3__45__cpo5beginE,(_ZN40_INTERNAL_8b7c466a_4_k_cu_be764c80_258314cuda3std3__442_GLOBAL__N__8b7c466a_4_k_cu_be764c80_258316ignoreE - _ZN40_INTERNAL_8b7c466a_4_k_cu_be764c80_258314cuda3std3__45__cpo5beginE)
_ZN40_INTERNAL_8b7c466a_4_k_cu_be764c80_258314cuda3std3__45__cpo5beginE:
	.zero		1
	.type		_ZN40_INTERNAL_8b7c466a_4_k_cu_be764c80_258314cuda3std3__442_GLOBAL__N__8b7c466a_4_k_cu_be764c80_258316ignoreE,@object
	.size		_ZN40_INTERNAL_8b7c466a_4_k_cu_be764c80_258314cuda3std3__442_GLOBAL__N__8b7c466a_4_k_cu_be764c80_258316ignoreE,(_ZN40_INTERNAL_8b7c466a_4_k_cu_be764c80_258314cute7productE - _ZN40_INTERNAL_8b7c466a_4_k_cu_be764c80_258314cuda3std3__442_GLOBAL__N__8b7c466a_4_k_cu_be764c80_258316ignoreE)
_ZN40_INTERNAL_8b7c466a_4_k_cu_be764c80_258314cuda3std3__442_GLOBAL__N__8b7c466a_4_k_cu_be764c80_258316ignoreE:
	.zero		1
	.type		_ZN40_INTERNAL_8b7c466a_4_k_cu_be764c80_258314cute7productE,@object
	.size		_ZN40_INTERNAL_8b7c466a_4_k_cu_be764c80_258314cute7productE,(_ZN40_INTERNAL_8b7c466a_4_k_cu_be764c80_258314cuda3std3__45__cpo3endE - _ZN40_INTERNAL_8b7c466a_4_k_cu_be764c80_258314cute7productE)
_ZN40_INTERNAL_8b7c466a_4_k_cu_be764c80_258314cute7productE:
	.zero		1
	.type		_ZN40_INTERNAL_8b7c466a_4_k_cu_be764c80_258314cuda3std3__45__cpo3endE,@object
	.size		_ZN40_INTERNAL_8b7c466a_4_k_cu_be764c80_258314cuda3std3__45__cpo3endE,(_ZN40_INTERNAL_8b7c466a_4_k_cu_be764c80_258314cuda3std3__419piecewise_constructE - _ZN40_INTERNAL_8b7c466a_4_k_cu_be764c80_258314cuda3std3__45__cpo3endE)
_ZN40_INTERNAL_8b7c466a_4_k_cu_be764c80_258314cuda3std3__45__cpo3endE:
	.zero		1
	.type		_ZN40_INTERNAL_8b7c466a_4_k_cu_be764c80_258314cuda3std3__419piecewise_constructE,@object
	.size		_ZN40_INTERNAL_8b7c466a_4_k_cu_be764c80_258314cuda3std3__419piecewise_constructE,(_ZN40_INTERNAL_8b7c466a_4_k_cu_be764c80_258314cuda3std3__45__cpo4cendE - _ZN40_INTERNAL_8b7c466a_4_k_cu_be764c80_258314cuda3std3__419piecewise_constructE)
_ZN40_INTERNAL_8b7c466a_4_k_cu_be764c80_258314cuda3std3__419piecewise_constructE:
	.zero		1
	.type		_ZN40_INTERNAL_8b7c466a_4_k_cu_be764c80_258314cuda3std3__45__cpo4cendE,@object
	.size		_ZN40_INTERNAL_8b7c466a_4_k_cu_be764c80_258314cuda3std3__45__cpo4cendE,(_ZN40_INTERNAL_8b7c466a_4_k_cu_be764c80_258314cuda3std6ranges3__45__cpo4swapE - _ZN40_INTERNAL_8b7c466a_4_k_cu_be764c80_258314cuda3std3__45__cpo4cendE)
_ZN40_INTERNAL_8b7c466a_4_k_cu_be764c80_258314cuda3std3__45__cpo4cendE:
	.zero		1
	.type		_ZN40_INTERNAL_8b7c466a_4_k_cu_be764c80_258314cuda3std6ranges3__45__cpo4swapE,@object
	.size		_ZN40_INTERNAL_8b7c466a_4_k_cu_be764c80_258314cuda3std6ranges3__45__cpo4swapE,(.L_8 - _ZN40_INTERNAL_8b7c466a_4_k_cu_be764c80_258314cuda3std6ranges3__45__cpo4swapE)
_ZN40_INTERNAL_8b7c466a_4_k_cu_be764c80_258314cuda3std6ranges3__45__cpo4swapE:
	.zero		1
.L_8:


//--------------------- .nv.constant0._ZN7cutlass13device_kernelINS_4gemm6kernel13GemmUniversalIN4cute5tupleIJiiiiEEENS1_10collective13CollectiveMmaINS1_34MainloopSm90TmaGmmaWarpSpecializedILi5ENS5_IJNS4_1CILi1EEESB_SB_EEENS1_35KernelTmaWarpSpecializedCooperativeEEENS5_IJNSA_ILi256EEENSA_ILi128EEESG_EEENS_10tfloat32_tENS5_IJlSB_lEEESI_SJ_NS4_8TiledMMAINS4_8MMA_AtomIJNS4_4SM904GMMA30MMA_64x128x8_F32TF32TF32_SS_TNILNSN_7ScaleInE1ELSP_1EEEEEENS4_6LayoutINS5_IJNSA_ILi2EEESB_SB_EEENS5_IJSB_NSA_ILi0EEESV_EEEEENS5_IJNS4_10UnderscoreESY_SY_EEEEENS4_13SM90_TMA_LOADENS4_14ComposedLayoutINS4_7SwizzleILi3ELi4ELi3EEENS4_18smem_ptr_flag_bitsILi32EEENSS_INS5_IJNSA_ILi8EEENSA_ILi32EEEEEENS5_IJS18_SB_EEEEEEEvNS4_8identityES11_S1C_vS1D_EENS_8epilogue10collective6detail29Sm90TmaWarpSpecializedAdapterINS1G_15DefaultEpilogueISI_SJ_SJ_NS1F_6thread17LinearCombinationISI_Li1EffLNS1K_9ScaleType4KindE0ELNS_15FloatRoundStyleE2ESI_EENS1_15EpilogueDefaultEEEEEvvEEEEvNT_6ParamsE --------------------------
	.section	.nv.constant0._ZN7cutlass13device_kernelINS_4gemm6kernel13GemmUniversalIN4cute5tupleIJiiiiEEENS1_10collective13CollectiveMmaINS1_34MainloopSm90TmaGmmaWarpSpecializedILi5ENS5_IJNS4_1CILi1EEESB_SB_EEENS1_35KernelTmaWarpSpecializedCooperativeEEENS5_IJNSA_ILi256EEENSA_ILi128EEESG_EEENS_10tfloat32_tENS5_IJlSB_lEEESI_SJ_NS4_8TiledMMAINS4_8MMA_AtomIJNS4_4SM904GMMA30MMA_64x128x8_F32TF32TF32_SS_TNILNSN_7ScaleInE1ELSP_1EEEEEENS4_6LayoutINS5_IJNSA_ILi2EEESB_SB_EEENS5_IJSB_NSA_ILi0EEESV_EEEEENS5_IJNS4_10UnderscoreESY_SY_EEEEENS4_13SM90_TMA_LOADENS4_14ComposedLayoutINS4_7SwizzleILi3ELi4ELi3EEENS4_18smem_ptr_flag_bitsILi32EEENSS_INS5_IJNSA_ILi8EEENSA_ILi32EEEEEENS5_IJS18_SB_EEEEEEEvNS4_8identityES11_S1C_vS1D_EENS_8epilogue10collective6detail29Sm90TmaWarpSpecializedAdapterINS1G_15DefaultEpilogueISI_SJ_SJ_NS1F_6thread17LinearCombinationISI_Li1EffLNS1K_9ScaleType4KindE0ELNS_15FloatRoundStyleE2ESI_EENS1_15EpilogueDefaultEEEEEvvEEEEvNT_6ParamsE,"a",@progbits
	.sectionflags	@""
	.align	4
.nv.constant0._ZN7cutlass13device_kernelINS_4gemm6kernel13GemmUniversalIN4cute5tupleIJiiiiEEENS1_10collective13CollectiveMmaINS1_34MainloopSm90TmaGmmaWarpSpecializedILi5ENS5_IJNS4_1CILi1EEESB_SB_EEENS1_35KernelTmaWarpSpecializedCooperativeEEENS5_IJNSA_ILi256EEENSA_ILi128EEESG_EEENS_10tfloat32_tENS5_IJlSB_lEEESI_SJ_NS4_8TiledMMAINS4_8MMA_AtomIJNS4_4SM904GMMA30MMA_64x128x8_F32TF32TF32_SS_TNILNSN_7ScaleInE1ELSP_1EEEEEENS4_6LayoutINS5_IJNSA_ILi2EEESB_SB_EEENS5_IJSB_NSA_ILi0EEESV_EEEEENS5_IJNS4_10UnderscoreESY_SY_EEEEENS4_13SM90_TMA_LOADENS4_14ComposedLayoutINS4_7SwizzleILi3ELi4ELi3EEENS4_18smem_ptr_flag_bitsILi32EEENSS_INS5_IJNSA_ILi8EEENSA_ILi32EEEEEENS5_IJS18_SB_EEEEEEEvNS4_8identityES11_S1C_vS1D_EENS_8epilogue10collective6detail29Sm90TmaWarpSpecializedAdapterINS1G_15DefaultEpilogueISI_SJ_SJ_NS1F_6thread17LinearCombinationISI_Li1EffLNS1K_9ScaleType4KindE0ELNS_15FloatRoundStyleE2ESI_EENS1_15EpilogueDefaultEEEEEvvEEEEvNT_6ParamsE:
	.zero		1664


//--------------------- SYMBOLS --------------------------

	.type		.nv.reservedSmem.offset0,@object
	.size		.nv.reservedSmem.offset0,0x4
	.type		__assertfail,@function
